	.target	sm_90a

	.elftype	@"ET_EXEC"


//--------------------- .note.nv.tkinfo           --------------------------
	.section	.note.nv.tkinfo,"",@"SHT_NOTE"
	.sectionflags	@"SHF_NOTE_NV_TKINFO"
	.tkinfo
        /*0018*/ 	.word	0x00000002
        /*0030*/ 	.string	""
        /*0030*/ 	.string	"ptxas"
        /*0030*/ 	.string	"Cuda compilation tools, release 13.0, V13.0.88"
        /*0030*/ 	.string	"Build cuda_13.0.r13.0/compiler.36424714_0"
        /*0030*/ 	.string	"-arch sm_90a -m 64 "



//--------------------- .note.nv.cuinfo           --------------------------
	.section	.note.nv.cuinfo,"",@"SHT_NOTE"
	.sectionflags	@"SHF_NOTE_NV_CUINFO"
        /*0018*/ 	.short	0x0002
        /*001a*/ 	.short	0x005a
        /*001c*/ 	.short	0x0082
	.zero		2


//--------------------- .nv.info                  --------------------------
	.section	.nv.info,"",@"SHT_CUDA_INFO"
	.align	4


	//----- nvinfo : EIATTR_REGCOUNT
	.align		4
        /*0000*/ 	.byte	0x04, 0x2f
        /*0002*/ 	.short	(.L_16 - .L_15)
	.align		4
.L_15:
        /*0004*/ 	.word	index@(_ZN7cutlass13device_kernelINS_4fmha6kernel28FmhaKernelTmaWarpSpecializedINS1_10collective30FmhaMainloopTmaWarpSpecializedINS_6half_tEffN4cute5tupleIJNS7_1CILi128EEESA_NS9_ILi160EEEEEENS8_IJiNS9_ILi1EEENS8_IJiiEEEEEESF_SF_NS4_14ResidualFusionEJEEENS4_15FmhaFwdEpilogueIS6_fNS8_IJNS9_ILi64EEESB_SA_EEEEENS2_23IndividualTileSchedulerEJEEEEEvNT_6ParamsE)
        /*0008*/ 	.word	0x000000a8


	//----- nvinfo : EIATTR_FRAME_SIZE
	.align		4
.L_16:
        /*000c*/ 	.byte	0x04, 0x11
        /*000e*/ 	.short	(.L_18 - .L_17)
	.align		4
.L_17:
        /*0010*/ 	.word	index@($__internal_0_$__cuda_sm20_rcp_rn_f32_slowpath)
        /*0014*/ 	.word	0x00000000


	//----- nvinfo : EIATTR_FRAME_SIZE
	.align		4
.L_18:
        /*0018*/ 	.byte	0x04, 0x11
        /*001a*/ 	.short	(.L_20 - .L_19)
	.align		4
.L_19:
        /*001c*/ 	.word	index@(_ZN7cutlass13device_kernelINS_4fmha6kernel28FmhaKernelTmaWarpSpecializedINS1_10collective30FmhaMainloopTmaWarpSpecializedINS_6half_tEffN4cute5tupleIJNS7_1CILi128EEESA_NS9_ILi160EEEEEENS8_IJiNS9_ILi1EEENS8_IJiiEEEEEESF_SF_NS4_14ResidualFusionEJEEENS4_15FmhaFwdEpilogueIS6_fNS8_IJNS9_ILi64EEESB_SA_EEEEENS2_23IndividualTileSchedulerEJEEEEEvNT_6ParamsE)
        /*0020*/ 	.word	0x00000000


	//----- nvinfo : EIATTR_MIN_STACK_SIZE
	.align		4
.L_20:
        /*0024*/ 	.byte	0x04, 0x12
        /*0026*/ 	.short	(.L_22 - .L_21)
	.align		4
.L_21:
        /*0028*/ 	.word	index@(_ZN7cutlass13device_kernelINS_4fmha6kernel28FmhaKernelTmaWarpSpecializedINS1_10collective30FmhaMainloopTmaWarpSpecializedINS_6half_tEffN4cute5tupleIJNS7_1CILi128EEESA_NS9_ILi160EEEEEENS8_IJiNS9_ILi1EEENS8_IJiiEEEEEESF_SF_NS4_14ResidualFusionEJEEENS4_15FmhaFwdEpilogueIS6_fNS8_IJNS9_ILi64EEESB_SA_EEEEENS2_23IndividualTileSchedulerEJEEEEEvNT_6ParamsE)
        /*002c*/ 	.word	0x00000000
.L_22:


//--------------------- .nv.compat                --------------------------
	.section	.nv.compat,"",@"SHT_CUDA_COMPAT_INFO"
	.align	4
        /*0000*/ 	.byte	0x02, 0x09, 0x01, 0x00, 0x02, 0x02, 0x04, 0x00, 0x02, 0x05, 0x05, 0x00, 0x03, 0x07, 0x01, 0x01
        /*0010*/ 	.byte	0x02, 0x03, 0x01, 0x00, 0x02, 0x06, 0x01, 0x00, 0x04, 0x0b, 0x08, 0x00, 0x00, 0x00, 0x00, 0x00
        /*0020*/ 	.byte	0x00, 0x00, 0x00, 0x00


//--------------------- .nv.info._ZN7cutlass13device_kernelINS_4fmha6kernel28FmhaKernelTmaWarpSpecializedINS1_10collective30FmhaMainloopTmaWarpSpecializedINS_6half_tEffN4cute5tupleIJNS7_1CILi128EEESA_NS9_ILi160EEEEEENS8_IJiNS9_ILi1EEENS8_IJiiEEEEEESF_SF_NS4_14ResidualFusionEJEEENS4_15FmhaFwdEpilogueIS6_fNS8_IJNS9_ILi64EEESB_SA_EEEEENS2_23IndividualTileSchedulerEJEEEEEvNT_6ParamsE --------------------------
	.section	.nv.info._ZN7cutlass13device_kernelINS_4fmha6kernel28FmhaKernelTmaWarpSpecializedINS1_10collective30FmhaMainloopTmaWarpSpecializedINS_6half_tEffN4cute5tupleIJNS7_1CILi128EEESA_NS9_ILi160EEEEEENS8_IJiNS9_ILi1EEENS8_IJiiEEEEEESF_SF_NS4_14ResidualFusionEJEEENS4_15FmhaFwdEpilogueIS6_fNS8_IJNS9_ILi64EEESB_SA_EEEEENS2_23IndividualTileSchedulerEJEEEEEvNT_6ParamsE,"",@"SHT_CUDA_INFO"
	.sectionflags	@""
	.align	4


	//----- nvinfo : EIATTR_CUDA_API_VERSION
	.align		4
        /*0000*/ 	.byte	0x04, 0x37
        /*0002*/ 	.short	(.L_24 - .L_23)
.L_23:
        /*0004*/ 	.word	0x00000082


	//----- nvinfo : EIATTR_KPARAM_INFO
	.align		4
.L_24:
        /*0008*/ 	.byte	0x04, 0x17
        /*000a*/ 	.short	(.L_26 - .L_25)
.L_25:
        /*000c*/ 	.word	0x00000000
        /*0010*/ 	.short	0x0000
        /*0012*/ 	.short	0x0070
        /*0014*/ 	.byte	0x00, 0xf0, 0x01, 0x20


	//----- nvinfo : EIATTR_SPARSE_MMA_MASK
	.align		4
.L_26:
        /*0018*/ 	.byte	0x03, 0x50
        /*001a*/ 	.short	0x0000


	//----- nvinfo : EIATTR_MAXREG_COUNT
	.align		4
        /*001c*/ 	.byte	0x03, 0x1b
        /*001e*/ 	.short	0x00a8


	//----- nvinfo : EIATTR_NUM_BARRIERS
	.align		4
        /*0020*/ 	.byte	0x02, 0x4c
        /*0022*/ 	.byte	0x02
	.zero		1


	//----- nvinfo : EIATTR_EXTERNS
	.align		4
        /*0024*/ 	.byte	0x04, 0x0f
        /*0026*/ 	.short	(.L_28 - .L_27)


	//   ....[0]....
	.align		4
.L_27:
        /*0028*/ 	.word	index@(__assertfail)


	//----- nvinfo : EIATTR_MERCURY_ISA_VERSION
	.align		4
.L_28:
        /*002c*/ 	.byte	0x03, 0x5f
        /*002e*/ 	.short	0x0101


	//----- nvinfo : EIATTR_INT_WARP_WIDE_INSTR_OFFSETS
	.align		4
        /*0030*/ 	.byte	0x04, 0x31
        /*0032*/ 	.short	(.L_30 - .L_29)


	//   ....[0]....
.L_29:
        /*0034*/ 	.word	0x000006f0


	//   ....[1]....
        /*0038*/ 	.word	0x00000700


	//   ....[2]....
        /*003c*/ 	.word	0x00000710


	//   ....[3]....
        /*0040*/ 	.word	0x00000720


	//   ....[4]....
        /*0044*/ 	.word	0x00000790


	//----- nvinfo : EIATTR_COOP_GROUP_MASK_REGIDS
	.align		4
.L_30:
        /*0048*/ 	.byte	0x04, 0x29
        /*004a*/ 	.short	(.L_32 - .L_31)


	//   ....[0]....
.L_31:
        /*004c*/ 	.word	0xffffffff


	//   ....[1]....
        /*0050*/ 	.word	0xffffffff


	//   ....[2]....
        /*0054*/ 	.word	0xffffffff


	//   ....[3]....
        /*0058*/ 	.word	0xffffffff


	//   ....[4]....
        /*005c*/ 	.word	0xffffffff


	//   ....[5]....
        /*0060*/ 	.word	0xffffffff


	//   ....[6]....
        /*0064*/ 	.word	0xffffffff


	//   ....[7]....
        /*0068*/ 	.word	0xffffffff


	//   ....[8]....
        /*006c*/ 	.word	0xffffffff


	//   ....[9]....
        /*0070*/ 	.word	0xffffffff


	//   ....[10]....
        /*0074*/ 	.word	0xffffffff


	//   ....[11]....
        /*0078*/ 	.word	0xffffffff


	//   ....[12]....
        /*007c*/ 	.word	0xffffffff


	//   ....[13]....
        /*0080*/ 	.word	0xffffffff


	//   ....[14]....
        /*0084*/ 	.word	0xffffffff


	//   ....[15]....
        /*0088*/ 	.word	0xffffffff


	//   ....[16]....
        /*008c*/ 	.word	0xffffffff


	//   ....[17]....
        /*0090*/ 	.word	0xffffffff


	//   ....[18]....
        /*0094*/ 	.word	0xffffffff


	//   ....[19]....
        /*0098*/ 	.word	0xffffffff


	//   ....[20]....
        /*009c*/ 	.word	0xffffffff


	//   ....[21]....
        /*00a0*/ 	.word	0xffffffff


	//----- nvinfo : EIATTR_COOP_GROUP_INSTR_OFFSETS
	.align		4
.L_32:
        /*00a4*/ 	.byte	0x04, 0x28
        /*00a6*/ 	.short	(.L_34 - .L_33)


	//   ....[0]....
.L_33:
        /*00a8*/ 	.word	0x00000050


	//   ....[1]....
        /*00ac*/ 	.word	0x00000080


	//   ....[2]....
        /*00b0*/ 	.word	0x000001b0


	//   ....[3]....
        /*00b4*/ 	.word	0x00000370


	//   ....[4]....
        /*00b8*/ 	.word	0x00000530


	//   ....[5]....
        /*00bc*/ 	.word	0x00000690


	//   ....[6]....
        /*00c0*/ 	.word	0x00002110


	//   ....[7]....
        /*00c4*/ 	.word	0x000021f0


	//   ....[8]....
        /*00c8*/ 	.word	0x00002210


	//   ....[9]....
        /*00cc*/ 	.word	0x00002260


	//   ....[10]....
        /*00d0*/ 	.word	0x00005530


	//   ....[11]....
        /*00d4*/ 	.word	0x00005550


	//   ....[12]....
        /*00d8*/ 	.word	0x00005dd0


	//   ....[13]....
        /*00dc*/ 	.word	0x00005f00


	//   ....[14]....
        /*00e0*/ 	.word	0x000094d0


	//   ....[15]....
        /*00e4*/ 	.word	0x000095d0


	//   ....[16]....
        /*00e8*/ 	.word	0x00009dd0


	//   ....[17]....
        /*00ec*/ 	.word	0x00009f00


	//   ....[18]....
        /*00f0*/ 	.word	0x0000c770


	//   ....[19]....
        /*00f4*/ 	.word	0x0000c7a0


	//   ....[20]....
        /*00f8*/ 	.word	0x0000c7f0


	//   ....[21]....
        /*00fc*/ 	.word	0x0000c810


	//----- nvinfo : EIATTR_REG_RECONFIG
	.align		4
.L_34:
        /*0100*/ 	.byte	0x01, 0x54
	.zero		2


	//----- nvinfo : EIATTR_SYSCALL_OFFSETS
	.align		4
        /*0104*/ 	.byte	0x04, 0x46
        /*0106*/ 	.short	(.L_36 - .L_35)


	//   ....[0]....
.L_35:
        /*0108*/ 	.word	0x0000d4d0


	//   ....[1]....
        /*010c*/ 	.word	0x0000d630


	//----- nvinfo : EIATTR_MBARRIER_INSTR_OFFSETS
	.align		4
.L_36:
        /*0110*/ 	.byte	0x04, 0x39
        /*0112*/ 	.short	(.L_38 - .L_37)


	//   ....[0]....
.L_37:
        /*0114*/ 	.word	0x00000320
        /*0118*/ 	.word	0x000000ff
        /*011c*/ 	.word	0x0003c050
        /*0120*/ 	.short	0x0100
        /*0122*/ 	.byte	0x0a
	.zero		1


	//   ....[1]....
        /*0124*/ 	.word	0x00000330
        /*0128*/ 	.word	0x000000ff
        /*012c*/ 	.word	0x0003c060
        /*0130*/ 	.short	0x0100
        /*0132*/ 	.byte	0x0a
	.zero		1


	//   ....[2]....
        /*0134*/ 	.word	0x00000340
        /*0138*/ 	.word	0x000000ff
        /*013c*/ 	.word	0x0003c058
        /*0140*/ 	.short	0x0100
        /*0142*/ 	.byte	0x0a
	.zero		1


	//   ....[3]....
        /*0144*/ 	.word	0x00000350
        /*0148*/ 	.word	0x000000ff
        /*014c*/ 	.word	0x0003c068
        /*0150*/ 	.short	0x0100
        /*0152*/ 	.byte	0x0a
	.zero		1


	//   ....[4]....
        /*0154*/ 	.word	0x00000480
        /*0158*/ 	.word	0x000000ff
        /*015c*/ 	.word	0x0003c000
        /*0160*/ 	.short	0x0100
        /*0162*/ 	.byte	0x0a
	.zero		1


	//   ....[5]....
        /*0164*/ 	.word	0x00000490
        /*0168*/ 	.word	0x000000ff
        /*016c*/ 	.word	0x0003c028
        /*0170*/ 	.short	0x0100
        /*0172*/ 	.byte	0x0a
	.zero		1


	//   ....[6]....
        /*0174*/ 	.word	0x000004a0
        /*0178*/ 	.word	0x000000ff
        /*017c*/ 	.word	0x0003c008
        /*0180*/ 	.short	0x0100
        /*0182*/ 	.byte	0x0a
	.zero		1


	//   ....[7]....
        /*0184*/ 	.word	0x000004b0
        /*0188*/ 	.word	0x000000ff
        /*018c*/ 	.word	0x0003c030
        /*0190*/ 	.short	0x0100
        /*0192*/ 	.byte	0x0a
	.zero		1


	//   ....[8]....
        /*0194*/ 	.word	0x000004c0
        /*0198*/ 	.word	0x000000ff
        /*019c*/ 	.word	0x0003c010
        /*01a0*/ 	.short	0x0100
        /*01a2*/ 	.byte	0x0a
	.zero		1


	//   ....[9]....
        /*01a4*/ 	.word	0x000004d0
        /*01a8*/ 	.word	0x000000ff
        /*01ac*/ 	.word	0x0003c038
        /*01b0*/ 	.short	0x0100
        /*01b2*/ 	.byte	0x0a
	.zero		1


	//   ....[10]....
        /*01b4*/ 	.word	0x000004e0
        /*01b8*/ 	.word	0x000000ff
        /*01bc*/ 	.word	0x0003c018
        /*01c0*/ 	.short	0x0100
        /*01c2*/ 	.byte	0x0a
	.zero		1


	//   ....[11]....
        /*01c4*/ 	.word	0x000004f0
        /*01c8*/ 	.word	0x000000ff
        /*01cc*/ 	.word	0x0003c040
        /*01d0*/ 	.short	0x0100
        /*01d2*/ 	.byte	0x0a
	.zero		1


	//   ....[12]....
        /*01d4*/ 	.word	0x00000500
        /*01d8*/ 	.word	0x000000ff
        /*01dc*/ 	.word	0x0003c020
        /*01e0*/ 	.short	0x0100
        /*01e2*/ 	.byte	0x0a
	.zero		1


	//   ....[13]....
        /*01e4*/ 	.word	0x00000510
        /*01e8*/ 	.word	0x000000ff
        /*01ec*/ 	.word	0x0003c048
        /*01f0*/ 	.short	0x0100
        /*01f2*/ 	.byte	0x0a
	.zero		1


	//   ....[14]....
        /*01f4*/ 	.word	0x00000640
        /*01f8*/ 	.word	0x000000ff
        /*01fc*/ 	.word	0x0003c070
        /*0200*/ 	.short	0x0100
        /*0202*/ 	.byte	0x0a
	.zero		1


	//   ....[15]....
        /*0204*/ 	.word	0x00000650
        /*0208*/ 	.word	0x000000ff
        /*020c*/ 	.word	0x0003c080
        /*0210*/ 	.short	0x0100
        /*0212*/ 	.byte	0x0a
	.zero		1


	//   ....[16]....
        /*0214*/ 	.word	0x00000660
        /*0218*/ 	.word	0x000000ff
        /*021c*/ 	.word	0x0003c078
        /*0220*/ 	.short	0x0100
        /*0222*/ 	.byte	0x0a
	.zero		1


	//   ....[17]....
        /*0224*/ 	.word	0x00000670
        /*0228*/ 	.word	0x000000ff
        /*022c*/ 	.word	0x0003c088
        /*0230*/ 	.short	0x0100
        /*0232*/ 	.byte	0x0a
	.zero		1


	//   ....[18]....
        /*0234*/ 	.word	0x000007b0
        /*0238*/ 	.word	0x000000ff
        /*023c*/ 	.word	0x0003c090
        /*0240*/ 	.short	0x0100
        /*0242*/ 	.byte	0x08
	.zero		1


	//   ....[19]....
        /*0244*/ 	.word	0x000007c0
        /*0248*/ 	.word	0x000000ff
        /*024c*/ 	.word	0x0003c098
        /*0250*/ 	.short	0x0100
        /*0252*/ 	.byte	0x08
	.zero		1


	//   ....[20]....
        /*0254*/ 	.word	0x000007d0
        /*0258*/ 	.word	0x000000ff
        /*025c*/ 	.word	0x0003c0a0
        /*0260*/ 	.short	0x0100
        /*0262*/ 	.byte	0x08
	.zero		1


	//   ....[21]....
        /*0264*/ 	.word	0x000007e0
        /*0268*/ 	.word	0x000000ff
        /*026c*/ 	.word	0x0003c0a8
        /*0270*/ 	.short	0x0100
        /*0272*/ 	.byte	0x08
	.zero		1


	//   ....[22]....
        /*0274*/ 	.word	0x000008e0
        /*0278*/ 	.word	0x000000ff
        /*027c*/ 	.word	0x0003c0c0
        /*0280*/ 	.short	0x0100
        /*0282*/ 	.byte	0x0a
	.zero		1


	//   ....[23]....
        /*0284*/ 	.word	0x000008f0
        /*0288*/ 	.word	0x000000ff
        /*028c*/ 	.word	0x0003c0e0
        /*0290*/ 	.short	0x0100
        /*0292*/ 	.byte	0x0a
	.zero		1


	//   ....[24]....
        /*0294*/ 	.word	0x00000900
        /*0298*/ 	.word	0x000000ff
        /*029c*/ 	.word	0x0003c0c8
        /*02a0*/ 	.short	0x0100
        /*02a2*/ 	.byte	0x0a
	.zero		1


	//   ....[25]....
        /*02a4*/ 	.word	0x00000910
        /*02a8*/ 	.word	0x000000ff
        /*02ac*/ 	.word	0x0003c0e8
        /*02b0*/ 	.short	0x0100
        /*02b2*/ 	.byte	0x0a
	.zero		1


	//   ....[26]....
        /*02b4*/ 	.word	0x00000920
        /*02b8*/ 	.word	0x000000ff
        /*02bc*/ 	.word	0x0003c0d0
        /*02c0*/ 	.short	0x0100
        /*02c2*/ 	.byte	0x0a
	.zero		1


	//   ....[27]....
        /*02c4*/ 	.word	0x00000930
        /*02c8*/ 	.word	0x000000ff
        /*02cc*/ 	.word	0x0003c0f0
        /*02d0*/ 	.short	0x0100
        /*02d2*/ 	.byte	0x0a
	.zero		1


	//   ....[28]....
        /*02d4*/ 	.word	0x00000940
        /*02d8*/ 	.word	0x000000ff
        /*02dc*/ 	.word	0x0003c0d8
        /*02e0*/ 	.short	0x0100
        /*02e2*/ 	.byte	0x0a
	.zero		1


	//   ....[29]....
        /*02e4*/ 	.word	0x00000950
        /*02e8*/ 	.word	0x000000ff
        /*02ec*/ 	.word	0x0003c0f8
        /*02f0*/ 	.short	0x0100
        /*02f2*/ 	.byte	0x0a
	.zero		1


	//   ....[30]....
        /*02f4*/ 	.word	0x00000dd0
        /*02f8*/ 	.word	0x000000ff
        /*02fc*/ 	.word	0x0003c050
        /*0300*/ 	.short	0x010a
        /*0302*/ 	.byte	0x07
	.zero		1


	//   ....[31]....
        /*0304*/ 	.word	0x00000e50
        /*0308*/ 	.word	0x000000ff
        /*030c*/ 	.word	0x0003c000
        /*0310*/ 	.short	0x010a
        /*0312*/ 	.byte	0x24
	.zero		1


	//   ....[32]....
        /*0314*/ 	.word	0x00000ea0
        /*0318*/ 	.word	0x000000ff
        /*031c*/ 	.word	0xfffffff8
        /*0320*/ 	.short	0x010a
        /*0322*/ 	.byte	0x07
	.zero		1


	//   ....[33]....
        /*0324*/ 	.word	0x00003f00
        /*0328*/ 	.word	0x00000003
        /*032c*/ 	.word	0x00000000
        /*0330*/ 	.short	0x0101
        /*0332*/ 	.byte	0x1f
	.zero		1


	//   ....[34]....
        /*0334*/ 	.word	0x000040d0
        /*0338*/ 	.word	0x000000ff
        /*033c*/ 	.word	0x0003c008
        /*0340*/ 	.short	0x010a
        /*0342*/ 	.byte	0x24
	.zero		1


	//   ....[35]....
        /*0344*/ 	.word	0x00004df0
        /*0348*/ 	.word	0x000000ff
        /*034c*/ 	.word	0x00000000
        /*0350*/ 	.short	0x0101
        /*0352*/ 	.byte	0x0a
	.zero		1


	//   ....[36]....
        /*0354*/ 	.word	0x00004f60
        /*0358*/ 	.word	0x000000ff
        /*035c*/ 	.word	0x0003c000
        /*0360*/ 	.short	0x010a
        /*0362*/ 	.byte	0x0a
	.zero		1


	//   ....[37]....
        /*0364*/ 	.word	0x00007150
        /*0368*/ 	.word	0x000000ff
        /*036c*/ 	.word	0x0003c000
        /*0370*/ 	.short	0x010a
        /*0372*/ 	.byte	0x0a
	.zero		1


	//   ....[38]....
        /*0374*/ 	.word	0x00007800
        /*0378*/ 	.word	0x000000ff
        /*037c*/ 	.word	0x0003c000
        /*0380*/ 	.short	0x010a
        /*0382*/ 	.byte	0x0a
	.zero		1


	//   ....[39]....
        /*0384*/ 	.word	0x00008500
        /*0388*/ 	.word	0x000000ff
        /*038c*/ 	.word	0x00000000
        /*0390*/ 	.short	0x0101
        /*0392*/ 	.byte	0x0a
	.zero		1


	//   ....[40]....
        /*0394*/ 	.word	0x000085b0
        /*0398*/ 	.word	0x000000ff
        /*039c*/ 	.word	0x00000000
        /*03a0*/ 	.short	0x0101
        /*03a2*/ 	.byte	0x0a
	.zero		1


	//   ....[41]....
        /*03a4*/ 	.word	0x00008760
        /*03a8*/ 	.word	0x000000ff
        /*03ac*/ 	.word	0x0003c000
        /*03b0*/ 	.short	0x010a
        /*03b2*/ 	.byte	0x0a
	.zero		1


	//   ....[42]....
        /*03b4*/ 	.word	0x0000b1b0
        /*03b8*/ 	.word	0x000000ff
        /*03bc*/ 	.word	0x0003c000
        /*03c0*/ 	.short	0x010a
        /*03c2*/ 	.byte	0x0a
	.zero		1


	//   ....[43]....
        /*03c4*/ 	.word	0x0000b8b0
        /*03c8*/ 	.word	0x000000ff
        /*03cc*/ 	.word	0x0003c000
        /*03d0*/ 	.short	0x010a
        /*03d2*/ 	.byte	0x0a
	.zero		1


	//   ....[44]....
        /*03d4*/ 	.word	0x0000c5b0
        /*03d8*/ 	.word	0x000000ff
        /*03dc*/ 	.word	0x00000000
        /*03e0*/ 	.short	0x0101
        /*03e2*/ 	.byte	0x0a
	.zero		1


	//   ....[45]....
        /*03e4*/ 	.word	0x0000c660
        /*03e8*/ 	.word	0x000000ff
        /*03ec*/ 	.word	0x00000000
        /*03f0*/ 	.short	0x0101
        /*03f2*/ 	.byte	0x0a
	.zero		1


	//   ....[46]....
        /*03f4*/ 	.word	0x0000ce90
        /*03f8*/ 	.word	0x000000ff
        /*03fc*/ 	.word	0x00000008
        /*0400*/ 	.short	0x010a
        /*0402*/ 	.byte	0x07
	.zero		1


	//   ....[47]....
        /*0404*/ 	.word	0x0000e780
        /*0408*/ 	.word	0x00000000
        /*040c*/ 	.word	0x0003c090
        /*0410*/ 	.short	0x0101
        /*0412*/ 	.byte	0x24
	.zero		1


	//   ....[48]....
        /*0414*/ 	.word	0x0000e8d0
        /*0418*/ 	.word	0x00000004
        /*041c*/ 	.word	0x0003c060
        /*0420*/ 	.short	0x010a
        /*0422*/ 	.byte	0x3f
	.zero		1


	//   ....[49]....
        /*0424*/ 	.word	0x0000ecd0
        /*0428*/ 	.word	0x00000005
        /*042c*/ 	.word	0x0003c028
        /*0430*/ 	.short	0x010a
        /*0432*/ 	.byte	0x3f
	.zero		1


	//   ....[50]....
        /*0434*/ 	.word	0x0000f0d0
        /*0438*/ 	.word	0x00000005
        /*043c*/ 	.word	0x0003c060
        /*0440*/ 	.short	0x010a
        /*0442*/ 	.byte	0x3f
	.zero		1


	//   ....[51]....
        /*0444*/ 	.word	0x0000f500
        /*0448*/ 	.word	0x00000004
        /*044c*/ 	.word	0x0003c028
        /*0450*/ 	.short	0x010a
        /*0452*/ 	.byte	0x3f
	.zero		1


	//   ....[52]....
        /*0454*/ 	.word	0x0000f9f0
        /*0458*/ 	.word	0x00000006
        /*045c*/ 	.word	0x0003c028
        /*0460*/ 	.short	0x010a
        /*0462*/ 	.byte	0x3f
	.zero		1


	//   ....[53]....
        /*0464*/ 	.word	0x0000fe20
        /*0468*/ 	.word	0x00000006
        /*046c*/ 	.word	0x0003c028
        /*0470*/ 	.short	0x010a
        /*0472*/ 	.byte	0x3f
	.zero		1


	//   ....[54]....
        /*0474*/ 	.word	0x00010240
        /*0478*/ 	.word	0x00000003
        /*047c*/ 	.word	0x0003c050
        /*0480*/ 	.short	0x010a
        /*0482*/ 	.byte	0x3f
	.zero		1


	//   ....[55]....
        /*0484*/ 	.word	0x000102a0
        /*0488*/ 	.word	0x00000002
        /*048c*/ 	.word	0x0003c000
        /*0490*/ 	.short	0x010a
        /*0492*/ 	.byte	0x3f
	.zero		1


	//   ....[56]....
        /*0494*/ 	.word	0x00010300
        /*0498*/ 	.word	0x00000003
        /*049c*/ 	.word	0xfffffff8
        /*04a0*/ 	.short	0x010a
        /*04a2*/ 	.byte	0x3f
	.zero		1


	//   ....[57]....
        /*04a4*/ 	.word	0x00010360
        /*04a8*/ 	.word	0x0000000a
        /*04ac*/ 	.word	0x0003c008
        /*04b0*/ 	.short	0x010a
        /*04b2*/ 	.byte	0x3f
	.zero		1


	//   ....[58]....
        /*04b4*/ 	.word	0x000103c0
        /*04b8*/ 	.word	0x00000005
        /*04bc*/ 	.word	0x0003c000
        /*04c0*/ 	.short	0x010a
        /*04c2*/ 	.byte	0x3f
	.zero		1


	//   ....[59]....
        /*04c4*/ 	.word	0x00010420
        /*04c8*/ 	.word	0x00000008
        /*04cc*/ 	.word	0x0003c000
        /*04d0*/ 	.short	0x010a
        /*04d2*/ 	.byte	0x3f
	.zero		1


	//   ....[60]....
        /*04d4*/ 	.word	0x00010480
        /*04d8*/ 	.word	0x00000005
        /*04dc*/ 	.word	0x0003c000
        /*04e0*/ 	.short	0x010a
        /*04e2*/ 	.byte	0x3f
	.zero		1


	//   ....[61]....
        /*04e4*/ 	.word	0x000104e0
        /*04e8*/ 	.word	0x00000009
        /*04ec*/ 	.word	0x0003c000
        /*04f0*/ 	.short	0x010a
        /*04f2*/ 	.byte	0x3f
	.zero		1


	//   ....[62]....
        /*04f4*/ 	.word	0x00010540
        /*04f8*/ 	.word	0x00000003
        /*04fc*/ 	.word	0x00000008
        /*0500*/ 	.short	0x010a
        /*0502*/ 	.byte	0x3f
	.zero		1


	//   ....[63]....
        /*0504*/ 	.word	0x00010590
        /*0508*/ 	.word	0x00000004
        /*050c*/ 	.word	0x0003c060
        /*0510*/ 	.short	0x010a
        /*0512*/ 	.byte	0x3f
	.zero		1


	//   ....[64]....
        /*0514*/ 	.word	0x000105e0
        /*0518*/ 	.word	0x00000005
        /*051c*/ 	.word	0x0003c028
        /*0520*/ 	.short	0x010a
        /*0522*/ 	.byte	0x3f
	.zero		1


	//   ....[65]....
        /*0524*/ 	.word	0x00010630
        /*0528*/ 	.word	0x00000005
        /*052c*/ 	.word	0x0003c060
        /*0530*/ 	.short	0x010a
        /*0532*/ 	.byte	0x3f
	.zero		1


	//   ....[66]....
        /*0534*/ 	.word	0x00010680
        /*0538*/ 	.word	0x00000004
        /*053c*/ 	.word	0x0003c028
        /*0540*/ 	.short	0x010a
        /*0542*/ 	.byte	0x3f
	.zero		1


	//   ....[67]....
        /*0544*/ 	.word	0x000106d0
        /*0548*/ 	.word	0x00000006
        /*054c*/ 	.word	0x0003c028
        /*0550*/ 	.short	0x010a
        /*0552*/ 	.byte	0x3f
	.zero		1


	//   ....[68]....
        /*0554*/ 	.word	0x00010720
        /*0558*/ 	.word	0x00000006
        /*055c*/ 	.word	0x0003c028
        /*0560*/ 	.short	0x010a
        /*0562*/ 	.byte	0x3f
	.zero		1


	//----- nvinfo : EIATTR_NUM_MBARRIERS
	.align		4
.L_38:
        /*0564*/ 	.byte	0x03, 0x38
        /*0566*/ 	.short	0x001e


	//----- nvinfo : EIATTR_EXIT_INSTR_OFFSETS
	.align		4
        /*0568*/ 	.byte	0x04, 0x1c
        /*056a*/ 	.short	(.L_40 - .L_39)


	//   ....[0]....
.L_39:
        /*056c*/ 	.word	0x000009f0


	//   ....[1]....
        /*0570*/ 	.word	0x0000e790


	//   ....[2]....
        /*0574*/ 	.word	0x0000e7d0


	//   ....[3]....
        /*0578*/ 	.word	0x0000f8c0


	//   ....[4]....
        /*057c*/ 	.word	0x00010220


	//----- nvinfo : EIATTR_MAX_THREADS
	.align		4
.L_40:
        /*0580*/ 	.byte	0x04, 0x05
        /*0582*/ 	.short	(.L_42 - .L_41)
.L_41:
        /*0584*/ 	.word	0x00000180
        /*0588*/ 	.word	0x00000001
        /*058c*/ 	.word	0x00000001


	//----- nvinfo : EIATTR_CRS_STACK_SIZE
	.align		4
.L_42:
        /*0590*/ 	.byte	0x04, 0x1e
        /*0592*/ 	.short	(.L_44 - .L_43)
.L_43:
        /*0594*/ 	.word	0x00000000


	//----- nvinfo : EIATTR_CBANK_PARAM_SIZE
	.align		4
.L_44:
        /*0598*/ 	.byte	0x03, 0x19
        /*059a*/ 	.short	0x0870


	//----- nvinfo : EIATTR_PARAM_CBANK
	.align		4
        /*059c*/ 	.byte	0x04, 0x0a
        /*059e*/ 	.short	(.L_46 - .L_45)
	.align		4
.L_45:
        /*05a0*/ 	.word	index@(.nv.constant0._ZN7cutlass13device_kernelINS_4fmha6kernel28FmhaKernelTmaWarpSpecializedINS1_10collective30FmhaMainloopTmaWarpSpecializedINS_6half_tEffN4cute5tupleIJNS7_1CILi128EEESA_NS9_ILi160EEEEEENS8_IJiNS9_ILi1EEENS8_IJiiEEEEEESF_SF_NS4_14ResidualFusionEJEEENS4_15FmhaFwdEpilogueIS6_fNS8_IJNS9_ILi64EEESB_SA_EEEEENS2_23IndividualTileSchedulerEJEEEEEvNT_6ParamsE)
        /*05a4*/ 	.short	0x0210
        /*05a6*/ 	.short	0x0870


	//----- nvinfo : EIATTR_SW_WAR
	.align		4
.L_46:
        /*05a8*/ 	.byte	0x04, 0x36
        /*05aa*/ 	.short	(.L_48 - .L_47)
.L_47:
        /*05ac*/ 	.word	0x00000008
.L_48:


//--------------------- .nv.callgraph             --------------------------
	.section	.nv.callgraph,"",@"SHT_CUDA_CALLGRAPH"
	.align	4
	.sectionentsize	8
	.align		4
        /*0000*/ 	.word	0x00000000
	.align		4
        /*0004*/ 	.word	0xffffffff
	.align		4
        /*0008*/ 	.word	index@(_ZN7cutlass13device_kernelINS_4fmha6kernel28FmhaKernelTmaWarpSpecializedINS1_10collective30FmhaMainloopTmaWarpSpecializedINS_6half_tEffN4cute5tupleIJNS7_1CILi128EEESA_NS9_ILi160EEEEEENS8_IJiNS9_ILi1EEENS8_IJiiEEEEEESF_SF_NS4_14ResidualFusionEJEEENS4_15FmhaFwdEpilogueIS6_fNS8_IJNS9_ILi64EEESB_SA_EEEEENS2_23IndividualTileSchedulerEJEEEEEvNT_6ParamsE)
	.align		4
        /*000c*/ 	.word	index@(__assertfail)
	.align		4
        /*0010*/ 	.word	0x00000000
	.align		4
        /*0014*/ 	.word	0xfffffffe
	.align		4
        /*0018*/ 	.word	0x00000000
	.align		4
        /*001c*/ 	.word	0xfffffffd
	.align		4
        /*0020*/ 	.word	0x00000000
	.align		4
        /*0024*/ 	.word	0xfffffffc


//--------------------- .nv.constant4             --------------------------
	.section	.nv.constant4,"a",@progbits
	.align	8
	.align		8
.nv.constant4:
        /*0000*/ 	.dword	__assertfail
	.align		8
        /*0008*/ 	.dword	__unnamed_1
	.align		8
        /*0010*/ 	.dword	__unnamed_2
	.align		8
        /*0018*/ 	.dword	_ZN39_INTERNAL_e400988d_4_k_cu_9b669a2b_31054cuda3std3__45__cpo5beginE
	.align		8
        /*0020*/ 	.dword	_ZN39_INTERNAL_e400988d_4_k_cu_9b669a2b_31054cuda3std3__45__cpo3endE
	.align		8
        /*0028*/ 	.dword	_ZN39_INTERNAL_e400988d_4_k_cu_9b669a2b_31054cuda3std3__45__cpo6cbeginE
	.align		8
        /*0030*/ 	.dword	_ZN39_INTERNAL_e400988d_4_k_cu_9b669a2b_31054cuda3std3__45__cpo4cendE
	.align		8
        /*0038*/ 	.dword	_ZN39_INTERNAL_e400988d_4_k_cu_9b669a2b_31054cuda3std3__441_GLOBAL__N__e400988d_4_k_cu_9b669a2b_31056ignoreE
	.align		8
        /*0040*/ 	.dword	_ZN39_INTERNAL_e400988d_4_k_cu_9b669a2b_31054cuda3std3__419piecewise_constructE
	.align		8
        /*0048*/ 	.dword	_ZN39_INTERNAL_e400988d_4_k_cu_9b669a2b_31054cuda3std3__48in_placeE
	.align		8
        /*0050*/ 	.dword	_ZN39_INTERNAL_e400988d_4_k_cu_9b669a2b_31054cuda3std6ranges3__45__cpo4swapE
	.align		8
        /*0058*/ 	.dword	_ZN39_INTERNAL_e400988d_4_k_cu_9b669a2b_31054cuda3std6ranges3__45__cpo9iter_moveE
	.align		8
        /*0060*/ 	.dword	_ZN39_INTERNAL_e400988d_4_k_cu_9b669a2b_31054cute7productE
	.align		8
        /*0068*/ 	.dword	_ZN39_INTERNAL_e400988d_4_k_cu_9b669a2b_31054cute1_E
	.align		8
        /*0070*/ 	.dword	$str$24
	.align		8
        /*0078*/ 	.dword	$str$25


//--------------------- .text._ZN7cutlass13device_kernelINS_4fmha6kernel28FmhaKernelTmaWarpSpecializedINS1_10collective30FmhaMainloopTmaWarpSpecializedINS_6half_tEffN4cute5tupleIJNS7_1CILi128EEESA_NS9_ILi160EEEEEENS8_IJiNS9_ILi1EEENS8_IJiiEEEEEESF_SF_NS4_14ResidualFusionEJEEENS4_15FmhaFwdEpilogueIS6_fNS8_IJNS9_ILi64EEESB_SA_EEEEENS2_23IndividualTileSchedulerEJEEEEEvNT_6ParamsE --------------------------
	.section	.text._ZN7cutlass13device_kernelINS_4fmha6kernel28FmhaKernelTmaWarpSpecializedINS1_10collective30FmhaMainloopTmaWarpSpecializedINS_6half_tEffN4cute5tupleIJNS7_1CILi128EEESA_NS9_ILi160EEEEEENS8_IJiNS9_ILi1EEENS8_IJiiEEEEEESF_SF_NS4_14ResidualFusionEJEEENS4_15FmhaFwdEpilogueIS6_fNS8_IJNS9_ILi64EEESB_SA_EEEEENS2_23IndividualTileSchedulerEJEEEEEvNT_6ParamsE,"ax",@progbits
	.align	128
.text._ZN7cutlass13device_kernelINS_4fmha6kernel28FmhaKernelTmaWarpSpecializedINS1_10collective30FmhaMainloopTmaWarpSpecializedINS_6half_tEffN4cute5tupleIJNS7_1CILi128EEESA_NS9_ILi160EEEEEENS8_IJiNS9_ILi1EEENS8_IJiiEEEEEESF_SF_NS4_14ResidualFusionEJEEENS4_15FmhaFwdEpilogueIS6_fNS8_IJNS9_ILi64EEESB_SA_EEEEENS2_23IndividualTileSchedulerEJEEEEEvNT_6ParamsE:
        .type           _ZN7cutlass13device_kernelINS_4fmha6kernel28FmhaKernelTmaWarpSpecializedINS1_10collective30FmhaMainloopTmaWarpSpecializedINS_6half_tEffN4cute5tupleIJNS7_1CILi128EEESA_NS9_ILi160EEEEEENS8_IJiNS9_ILi1EEENS8_IJiiEEEEEESF_SF_NS4_14ResidualFusionEJEEENS4_15FmhaFwdEpilogueIS6_fNS8_IJNS9_ILi64EEESB_SA_EEEEENS2_23IndividualTileSchedulerEJEEEEEvNT_6ParamsE,@function
        .size           _ZN7cutlass13device_kernelINS_4fmha6kernel28FmhaKernelTmaWarpSpecializedINS1_10collective30FmhaMainloopTmaWarpSpecializedINS_6half_tEffN4cute5tupleIJNS7_1CILi128EEESA_NS9_ILi160EEEEEENS8_IJiNS9_ILi1EEENS8_IJiiEEEEEESF_SF_NS4_14ResidualFusionEJEEENS4_15FmhaFwdEpilogueIS6_fNS8_IJNS9_ILi64EEESB_SA_EEEEENS2_23IndividualTileSchedulerEJEEEEEvNT_6ParamsE,(.L_x_125 - _ZN7cutlass13device_kernelINS_4fmha6kernel28FmhaKernelTmaWarpSpecializedINS1_10collective30FmhaMainloopTmaWarpSpecializedINS_6half_tEffN4cute5tupleIJNS7_1CILi128EEESA_NS9_ILi160EEEEEENS8_IJiNS9_ILi1EEENS8_IJiiEEEEEESF_SF_NS4_14ResidualFusionEJEEENS4_15FmhaFwdEpilogueIS6_fNS8_IJNS9_ILi64EEESB_SA_EEEEENS2_23IndividualTileSchedulerEJEEEEEvNT_6ParamsE)
        .other          _ZN7cutlass13device_kernelINS_4fmha6kernel28FmhaKernelTmaWarpSpecializedINS1_10collective30FmhaMainloopTmaWarpSpecializedINS_6half_tEffN4cute5tupleIJNS7_1CILi128EEESA_NS9_ILi160EEEEEENS8_IJiNS9_ILi1EEENS8_IJiiEEEEEESF_SF_NS4_14ResidualFusionEJEEENS4_15FmhaFwdEpilogueIS6_fNS8_IJNS9_ILi64EEESB_SA_EEEEENS2_23IndividualTileSchedulerEJEEEEEvNT_6ParamsE,@"STO_CUDA_ENTRY STV_DEFAULT"
_ZN7cutlass13device_kernelINS_4fmha6kernel28FmhaKernelTmaWarpSpecializedINS1_10collective30FmhaMainloopTmaWarpSpecializedINS_6half_tEffN4cute5tupleIJNS7_1CILi128EEESA_NS9_ILi160EEEEEENS8_IJiNS9_ILi1EEENS8_IJiiEEEEEESF_SF_NS4_14ResidualFusionEJEEENS4_15FmhaFwdEpilogueIS6_fNS8_IJNS9_ILi64EEESB_SA_EEEEENS2_23IndividualTileSchedulerEJEEEEEvNT_6ParamsE:
[----:B------:R-:W1:Y:S01]  /*0000*/  LDC R1, c[0x0][0x28] ;  /* 0x00000a00ff017b82 */ /* 0x000e620000000800 */
[----:B------:R-:W2:Y:S01]  /*0010*/  S2R R0, SR_TID.X ;  /* 0x0000000000007919 */ /* 0x000ea20000002100 */
[----:B------:R-:W-:Y:S01]  /*0020*/  ELECT P1, URZ, PT ;  /* 0x00000000003f782f */ /* 0x000fe20003820000 */
[----:B------:R-:W-:Y:S01]  /*0030*/  BSSY B0, `(.L_x_0) ;  /* 0x0000017000007945 */ /* 0x000fe20003800000 */
[----:B--2---:R-:W-:-:S05]  /*0040*/  SHF.R.U32.HI R2, RZ, 0x5, R0 ;  /* 0x00000005ff027819 */ /* 0x004fca0000011600 */
[----:B------:R-:W2:Y:S02]  /*0050*/  SHFL.IDX PT, R3, R2, RZ, 0x1f ;  /* 0x00001fff02037589 */ /* 0x000ea400000e0000 */
[----:B--2---:R-:W-:Y:S02]  /*0060*/  R2UR UR4, R3 ;  /* 0x00000000030472ca */ /* 0x004fe400000e0000 */
[----:B------:R-:W-:-:S06]  /*0070*/  SHF.R.U32.HI R3, RZ, 0x7, R0 ;  /* 0x00000007ff037819 */ /* 0x000fcc0000011600 */
[----:B------:R-:W2:Y:S05]  /*0080*/  SHFL.IDX PT, R3, R3, RZ, 0x1f ;  /* 0x00001fff03037589 */ /* 0x000eaa00000e0000 */
[----:B------:R-:W-:Y:S02]  /*0090*/  USHF.R.S32.HI UR5, URZ, 0x1f, UR4 ;  /* 0x0000001f3f057899 */ /* 0x000fe40008011404 */
[----:B------:R-:W-:Y:S02]  /*00a0*/  ISETP.NE.OR P0, PT, RZ, UR4, !P1 ;  /* 0x00000004ff007c0c */ /* 0x000fe4000cf05670 */
[----:B------:R-:W-:-:S04]  /*00b0*/  ULEA.HI UR5, UR5, UR4, URZ, 0x2 ;  /* 0x0000000405057291 */ /* 0x000fc8000f8f103f */
[----:B------:R-:W-:-:S04]  /*00c0*/  ULOP3.LUT UR5, UR5, 0xfffffffc, URZ, 0xc0, !UPT ;  /* 0xfffffffc05057892 */ /* 0x000fc8000f8ec03f */
[----:B------:R-:W-:-:S03]  /*00d0*/  UIADD3 UR5, UR4, -UR5, URZ ;  /* 0x8000000504057290 */ /* 0x000fc6000fffe03f */
[----:B-1----:R-:W-:Y:S09]  /*00e0*/  @P0 BRA `(.L_x_1) ;  /* 0x00000000002c0947 */ /* 0x002ff20003800000 */
[----:B------:R-:W-:Y:S02]  /*00f0*/  ULDC.64 UR6, c[0x0][0x198] ;  /* 0x0000660000067ab9 */ /* 0x000fe40000000a00 */
[----:B------:R-:W-:Y:S02]  /*0100*/  UIADD3 UR8, UP0, UR6, 0xf0, URZ ;  /* 0x000000f006087890 */ /* 0x000fe4000ff1e03f */
[----:B------:R-:W-:Y:S02]  /*0110*/  UIADD3 UR10, UP1, UR6, 0x1f0, URZ ;  /* 0x000001f0060a7890 */ /* 0x000fe4000ff3e03f */
[----:B------:R-:W-:Y:S02]  /*0120*/  UIADD3 UR6, UP2, UR6, 0x2f0, URZ ;  /* 0x000002f006067890 */ /* 0x000fe4000ff5e03f */
[----:B------:R-:W-:Y:S02]  /*0130*/  UIADD3.X UR9, URZ, UR7, URZ, UP0, !UPT ;  /* 0x000000073f097290 */ /* 0x000fe400087fe43f */
[----:B------:R-:W-:-:S02]  /*0140*/  UIADD3.X UR11, URZ, UR7, URZ, UP1, !UPT ;  /* 0x000000073f0b7290 */ /* 0x000fc40008ffe43f */
[----:B------:R-:W-:-:S05]  /*0150*/  UIADD3.X UR7, URZ, UR7, URZ, UP2, !UPT ;  /* 0x000000073f077290 */ /* 0x000fca00097fe43f */
[----:B------:R1:W-:Y:S02]  /*0160*/  UTMACCTL.PF [UR8] ;  /* 0x00000000080079b9 */ /* 0x0003e40008040000 */
[----:B------:R1:W-:Y:S02]  /*0170*/  UTMACCTL.PF [UR10] ;  /* 0x000000000a0079b9 */ /* 0x0003e40008040000 */
[----:B------:R1:W-:Y:S02]  /*0180*/  UTMACCTL.PF [UR6] ;  /* 0x00000000060079b9 */ /* 0x0003e40008040000 */
[----:B-1----:R-:W-:Y:S01]  /*0190*/  NOP ;  /* 0x0000000000007918 */ /* 0x002fe20000000000 */
.L_x_1:
[----:B------:R-:W-:Y:S05]  /*01a0*/  BSYNC B0 ;  /* 0x0000000000007941 */ /* 0x000fea0003800000 */
.L_x_0:
[----:B------:R-:W1:Y:S01]  /*01b0*/  SHFL.IDX PT, R4, R2, RZ, 0x1f ;  /* 0x00001fff02047589 */ /* 0x000e6200000e0000 */
[----:B--2---:R-:W-:Y:S01]  /*01c0*/  R2UR UR37, R3 ;  /* 0x00000000032572ca */ /* 0x004fe200000e0000 */
[----:B------:R-:W-:-:S12]  /*01d0*/  UISETP.NE.AND UP0, UPT, UR5, 0x1, UPT ;  /* 0x000000010500788c */ /* 0x000fd8000bf05270 */
[----:B------:R-:W-:Y:S02]  /*01e0*/  UIADD3 UR30, UR37, -0x1, URZ ;  /* 0xffffffff251e7890 */ /* 0x000fe4000fffe03f */
[----:B------:R-:W-:Y:S02]  /*01f0*/  UISETP.EQ.AND UP0, UPT, UR37, URZ, !UP0 ;  /* 0x0000003f2500728c */ /* 0x000fe4000c702270 */
[----:B------:R-:W-:Y:S02]  /*0200*/  UISETP.GE.U32.AND UP1, UPT, UR30, 0x4, UPT ;  /* 0x000000041e00788c */ /* 0x000fe4000bf26070 */
[----:B------:R-:W-:Y:S01]  /*0210*/  USEL UR4, URZ, 0x1, !UP0 ;  /* 0x000000013f047887 */ /* 0x000fe2000c000000 */
[----:B-1----:R-:W-:-:S03]  /*0220*/  ISETP.NE.AND P0, PT, R4, RZ, PT ;  /* 0x000000ff0400720c */ /* 0x002fc60003f05270 */
[----:B------:R-:W-:-:S10]  /*0230*/  USEL UR4, UR4, 0x2, UP1 ;  /* 0x0000000204047887 */ /* 0x000fd40008800000 */
[----:B------:R-:W-:Y:S05]  /*0240*/  @P0 BRA `(.L_x_2) ;  /* 0x0000000000480947 */ /* 0x000fea0003800000 */
[----:B------:R-:W1:Y:S01]  /*0250*/  S2UR UR10, SR_CgaCtaId ;  /* 0x00000000000a79c3 */ /* 0x000e620000008800 */
[----:B------:R-:W-:Y:S01]  /*0260*/  UMOV UR6, 0x400 ;  /* 0x0000040000067882 */ /* 0x000fe20000000000 */
[----:B------:R-:W-:Y:S01]  /*0270*/  UMOV UR7, 0x1 ;  /* 0x0000000100077882 */ /* 0x000fe20000000000 */
[----:B------:R-:W-:Y:S01]  /*0280*/  UMOV UR8, 0x80 ;  /* 0x0000008000087882 */ /* 0x000fe20000000000 */
[----:B------:R-:W-:Y:S01]  /*0290*/  ELECT P0, URZ, PT ;  /* 0x00000000003f782f */ /* 0x000fe20003800000 */
[----:B------:R-:W-:-:S04]  /*02a0*/  UIADD3 UR8, -UR8, 0x100000, URZ ;  /* 0x0010000008087890 */ /* 0x000fc8000fffe13f */
[----:B------:R-:W-:Y:S02]  /*02b0*/  USHF.L.U32 UR9, UR8, 0xb, URZ ;  /* 0x0000000b08097899 */ /* 0x000fe4000800063f */
[----:B------:R-:W-:Y:S02]  /*02c0*/  USHF.L.U32 UR8, UR8, 0x1, URZ ;  /* 0x0000000108087899 */ /* 0x000fe4000800063f */
[----:B-1----:R-:W-:Y:S02]  /*02d0*/  ULEA UR10, UR10, UR6, 0x18 ;  /* 0x000000060a0a7291 */ /* 0x002fe4000f8ec03f */
[----:B------:R-:W-:-:S04]  /*02e0*/  UIADD3 UR6, -UR7, 0x100000, URZ ;  /* 0x0010000007067890 */ /* 0x000fc8000fffe13f */
[----:B------:R-:W-:Y:S02]  /*02f0*/  USHF.L.U32 UR7, UR6, 0xb, URZ ;  /* 0x0000000b06077899 */ /* 0x000fe4000800063f */
[----:B------:R-:W-:Y:S01]  /*0300*/  USHF.L.U32 UR6, UR6, 0x1, URZ ;  /* 0x0000000106067899 */ /* 0x000fe2000800063f */
[----:B------:R-:W1:Y:S11]  /*0310*/  FENCE.VIEW.ASYNC.S ;  /* 0x00000000000073c6 */ /* 0x000e760000000000 */
[----:B-1----:R1:W2:Y:S01]  /*0320*/  SYNCS.EXCH.64 URZ, [UR10+0x3c050], UR6 ;  /* 0x03c050060a3f75b2 */ /* 0x0022a20008000100 */
[----:B------:R1:W3:Y:S01]  /*0330*/  SYNCS.EXCH.64 URZ, [UR10+0x3c060], UR8 ;  /* 0x03c060080a3f75b2 */ /* 0x0002e20008000100 */
[----:B------:R1:W4:Y:S01]  /*0340*/  SYNCS.EXCH.64 URZ, [UR10+0x3c058], UR6 ;  /* 0x03c058060a3f75b2 */ /* 0x0003220008000100 */
[----:B------:R1:W1:Y:S01]  /*0350*/  SYNCS.EXCH.64 URZ, [UR10+0x3c068], UR8 ;  /* 0x03c068080a3f75b2 */ /* 0x0002620008000100 */
[----:B------:R-:W-:Y:S01]  /*0360*/  NOP ;  /* 0x0000000000007918 */ /* 0x000fe20000000000 */
.L_x_2:
[----:B------:R-:W5:Y:S01]  /*0370*/  SHFL.IDX PT, R3, R2, RZ, 0x1f ;  /* 0x00001fff02037589 */ /* 0x000f6200000e0000 */
[----:B------:R-:W-:Y:S01]  /*0380*/  NOP ;  /* 0x0000000000007918 */ /* 0x000fe20000000000 */
[----:B-----5:R-:W-:-:S13]  /*0390*/  ISETP.NE.AND P0, PT, R3, RZ, PT ;  /* 0x000000ff0300720c */ /* 0x020fda0003f05270 */
[----:B------:R-:W-:Y:S05]  /*03a0*/  @P0 BRA `(.L_x_3) ;  /* 0x0000000000600947 */ /* 0x000fea0003800000 */
[----:B-1----:R-:W1:Y:S01]  /*03b0*/  S2UR UR7, SR_CgaCtaId ;  /* 0x00000000000779c3 */ /* 0x002e620000008800 */
[----:B------:R-:W-:Y:S01]  /*03c0*/  UMOV UR6, 0x400 ;  /* 0x0000040000067882 */ /* 0x000fe20000000000 */
[----:B------:R-:W-:Y:S01]  /*03d0*/  UMOV UR8, 0x1 ;  /* 0x0000000100087882 */ /* 0x000fe20000000000 */
[----:B------:R-:W-:Y:S01]  /*03e0*/  UMOV UR11, 0x100 ;  /* 0x00000100000b7882 */ /* 0x000fe20000000000 */
[----:B------:R-:W-:-:S04]  /*03f0*/  UIADD3 UR8, -UR8, 0x100000, URZ ;  /* 0x0010000008087890 */ /* 0x000fc8000fffe13f */
[----:B------:R-:W-:Y:S02]  /*0400*/  USHF.L.U32 UR9, UR8, 0xb, URZ ;  /* 0x0000000b08097899 */ /* 0x000fe4000800063f */
[----:B------:R-:W-:Y:S01]  /*0410*/  USHF.L.U32 UR8, UR8, 0x1, URZ ;  /* 0x0000000108087899 */ /* 0x000fe2000800063f */
[----:B------:R-:W-:Y:S01]  /*0420*/  ELECT P0, URZ, PT ;  /* 0x00000000003f782f */ /* 0x000fe20003800000 */
[----:B-1----:R-:W-:Y:S02]  /*0430*/  ULEA UR10, UR7, UR6, 0x18 ;  /* 0x00000006070a7291 */ /* 0x002fe4000f8ec03f */
[----:B------:R-:W-:-:S04]  /*0440*/  UIADD3 UR6, -UR11, 0x100000, URZ ;  /* 0x001000000b067890 */ /* 0x000fc8000fffe13f */
[----:B------:R-:W-:Y:S02]  /*0450*/  USHF.L.U32 UR7, UR6, 0xb, URZ ;  /* 0x0000000b06077899 */ /* 0x000fe4000800063f */
[----:B------:R-:W-:Y:S01]  /*0460*/  USHF.L.U32 UR6, UR6, 0x1, URZ ;  /* 0x0000000106067899 */ /* 0x000fe2000800063f */
[----:B------:R-:W1:Y:S03]  /*0470*/  FENCE.VIEW.ASYNC.S ;  /* 0x00000000000073c6 */ /* 0x000e660000000000 */
[----:B-1----:R1:W1:Y:S08]  /*0480*/  SYNCS.EXCH.64 URZ, [UR10+0x3c000], UR8 ;  /* 0x03c000080a3f75b2 */ /* 0x0022700008000100 */
[----:B------:R1:W1:Y:S01]  /*0490*/  SYNCS.EXCH.64 URZ, [UR10+0x3c028], UR6 ;  /* 0x03c028060a3f75b2 */ /* 0x0002620008000100 */
        /* <DEDUP_REMOVED lines=8> */
[----:B------:R-:W-:Y:S01]  /*0520*/  NOP ;  /* 0x0000000000007918 */ /* 0x000fe20000000000 */
.L_x_3:
        /* <DEDUP_REMOVED lines=21> */
[----:B------:R-:W-:Y:S01]  /*0680*/  NOP ;  /* 0x0000000000007918 */ /* 0x000fe20000000000 */
.L_x_4:
[----:B------:R-:W5:Y:S01]  /*0690*/  SHFL.IDX PT, R3, R2, RZ, 0x1f ;  /* 0x00001fff02037589 */ /* 0x000f6200000e0000 */
[----:B------:R-:W-:Y:S01]  /*06a0*/  ELECT P0, URZ, PT ;  /* 0x00000000003f782f */ /* 0x000fe20003800000 */
[----:B------:R-:W-:Y:S01]  /*06b0*/  NOP ;  /* 0x0000000000007918 */ /* 0x000fe20000000000 */
[----:B-1----:R-:W-:Y:S02]  /*06c0*/  UMOV UR6, 0x80 ;  /* 0x0000008000067882 */ /* 0x002fe40000000000 */
[C---:B-----5:R-:W-:Y:S02]  /*06d0*/  ISETP.NE.OR P0, PT, R3.reuse, RZ, !P0 ;  /* 0x000000ff0300720c */ /* 0x060fe40004705670 */
[----:B------:R-:W-:-:S11]  /*06e0*/  ISETP.NE.AND P2, PT, R3, RZ, PT ;  /* 0x000000ff0300720c */ /* 0x000fd60003f45270 */
[----:B------:R-:W-:Y:S01]  /*06f0*/  VOTEU.ALL UP0, P0 ;  /* 0x00000000003f7886 */ /* 0x000fe20000000000 */
[----:B------:R-:W-:Y:S01]  /*0700*/  VOTEU.ALL UP2, P0 ;  /* 0x00000000003f7886 */ /* 0x000fe20000040000 */
[----:B------:R-:W-:Y:S01]  /*0710*/  VOTEU.ALL UP3, P0 ;  /* 0x00000000003f7886 */ /* 0x000fe20000060000 */
[----:B------:R-:W-:Y:S02]  /*0720*/  VOTEU.ALL UP4, P0 ;  /* 0x00000000003f7886 */ /* 0x000fe40000080000 */
[----:B------:R-:W1:Y:S01]  /*0730*/  @!UP0 S2UR UR9, SR_CgaCtaId ;  /* 0x00000000000989c3 */ /* 0x000e620000008800 */
[----:B------:R-:W-:Y:S01]  /*0740*/  @!UP0 UMOV UR8, 0x400 ;  /* 0x0000040000088882 */ /* 0x000fe20000000000 */
[----:B------:R-:W-:-:S04]  /*0750*/  @!UP0 UIADD3 UR6, -UR6, 0x100000, URZ ;  /* 0x0010000006068890 */ /* 0x000fc8000fffe13f */
[----:B------:R-:W-:Y:S02]  /*0760*/  @!UP0 USHF.L.U32 UR7, UR6, 0xb, URZ ;  /* 0x0000000b06078899 */ /* 0x000fe4000800063f */
[----:B------:R-:W-:Y:S02]  /*0770*/  @!UP0 USHF.L.U32 UR6, UR6, 0x1, URZ ;  /* 0x0000000106068899 */ /* 0x000fe4000800063f */
[----:B-1----:R-:W-:Y:S01]  /*0780*/  @!UP0 ULEA UR8, UR9, UR8, 0x18 ;  /* 0x0000000809088291 */ /* 0x002fe2000f8ec03f */
[----:B------:R-:W-:Y:S01]  /*0790*/  VOTEU.ALL UP0, P0 ;  /* 0x00000000003f7886 */ /* 0x000fe20000000000 */
[----:B------:R-:W1:Y:S10]  /*07a0*/  FENCE.VIEW.ASYNC.S ;  /* 0x00000000000073c6 */ /* 0x000e740000000000 */
[----:B-1----:R1:W1:Y:S01]  /*07b0*/  @!UP0 SYNCS.EXCH.64 URZ, [UR8+0x3c090], UR6 ;  /* 0x03c09006083f85b2 */ /* 0x0022620008000100 */
[----:B------:R1:W1:Y:S01]  /*07c0*/  @!UP2 SYNCS.EXCH.64 URZ, [UR8+0x3c098], UR6 ;  /* 0x03c09806083fa5b2 */ /* 0x0002620008000100 */
[----:B------:R1:W1:Y:S01]  /*07d0*/  @!UP3 SYNCS.EXCH.64 URZ, [UR8+0x3c0a0], UR6 ;  /* 0x03c0a006083fb5b2 */ /* 0x0002620008000100 */
[----:B------:R1:W1:Y:S01]  /*07e0*/  @!UP4 SYNCS.EXCH.64 URZ, [UR8+0x3c0a8], UR6 ;  /* 0x03c0a806083fc5b2 */ /* 0x0002620008000100 */
[----:B------:R-:W-:Y:S01]  /*07f0*/  NOP ;  /* 0x0000000000007918 */ /* 0x000fe20000000000 */
[----:B------:R-:W-:Y:S05]  /*0800*/  @P2 BRA `(.L_x_5) ;  /* 0x0000000000582947 */ /* 0x000fea0003800000 */
[----:B-1----:R-:W1:Y:S01]  /*0810*/  S2UR UR7, SR_CgaCtaId ;  /* 0x00000000000779c3 */ /* 0x002e620000008800 */
[----:B------:R-:W-:Y:S01]  /*0820*/  UMOV UR6, 0x400 ;  /* 0x0000040000067882 */ /* 0x000fe20000000000 */
[----:B------:R-:W-:Y:S01]  /*0830*/  UMOV UR8, 0x20 ;  /* 0x0000002000087882 */ /* 0x000fe20000000000 */
[----:B------:R-:W-:Y:S01]  /*0840*/  UMOV UR9, 0x80 ;  /* 0x0000008000097882 */ /* 0x000fe20000000000 */
[----:B------:R-:W-:Y:S01]  /*0850*/  ELECT P0, URZ, PT ;  /* 0x00000000003f782f */ /* 0x000fe20003800000 */
[----:B-1----:R-:W-:Y:S02]  /*0860*/  ULEA UR10, UR7, UR6, 0x18 ;  /* 0x00000006070a7291 */ /* 0x002fe4000f8ec03f */
[----:B------:R-:W-:-:S04]  /*0870*/  UIADD3 UR6, -UR8, 0x100000, URZ ;  /* 0x0010000008067890 */ /* 0x000fc8000fffe13f */
[----:B------:R-:W-:Y:S02]  /*0880*/  USHF.L.U32 UR7, UR6, 0xb, URZ ;  /* 0x0000000b06077899 */ /* 0x000fe4000800063f */
[----:B------:R-:W-:Y:S02]  /*0890*/  USHF.L.U32 UR6, UR6, 0x1, URZ ;  /* 0x0000000106067899 */ /* 0x000fe4000800063f */
        /* <DEDUP_REMOVED lines=13> */
.L_x_5:
[----:B------:R-:W-:Y:S01]  /*0970*/  ISETP.NE.AND P0, PT, RZ, UR37, PT ;  /* 0x00000025ff007c0c */ /* 0x000fe2000bf05270 */
[----:B------:R-:W-:Y:S01]  /*0980*/  NOP ;  /* 0x0000000000007918 */ /* 0x000fe20000000000 */
[----:B------:R-:W-:Y:S01]  /*0990*/  MOV R2, UR5 ;  /* 0x0000000500027c02 */ /* 0x000fe20008000f00 */
[----:B-1234-:R-:W-:Y:S03]  /*09a0*/  BAR.SYNC.DEFER_BLOCKING 0x0 ;  /* 0x0000000000007b1d */ /* 0x01efe60000010000 */
[----:B------:R-:W-:-:S07]  /*09b0*/  ISETP.EQ.AND P2, PT, R2, 0x1, P1 ;  /* 0x000000010200780c */ /* 0x000fce0000f42270 */
[----:B------:R-:W-:Y:S06]  /*09c0*/  @!P0 BRA `(.L_x_6) ;  /* 0x000000dc00748947 */ /* 0x000fec0003800000 */
[----:B------:R-:W-:-:S06]  /*09d0*/  UISETP.GT.U32.AND UP0, UPT, UR30, 0x3, UPT ;  /* 0x000000031e00788c */ /* 0x000fcc000bf04070 */
[----:B------:R-:W-:-:S13]  /*09e0*/  PLOP3.LUT P0, PT, PT, PT, UP0, 0x80, 0x0 ;  /* 0x000000000000781c */ /* 0x000fda0003f0f008 */
[----:B------:R-:W-:Y:S05]  /*09f0*/  @P0 EXIT ;  /* 0x000000000000094d */ /* 0x000fea0003800000 */
.L_x_7:
[----:B------:R-:W-:-:S08]  /*0a00*/  NOP ;  /* 0x0000000000007918 */ /* 0x000fd00000000000 */
[----:B------:R-:W1:Y:S02]  /*0a10*/  USETMAXREG.TRY_ALLOC.CTAPOOL UP0, 0xf0 ;  /* 0x000000f0000079c8 */ /* 0x000e640008000600 */
[----:B-1----:R-:W-:-:S13]  /*0a20*/  PLOP3.LUT P0, PT, PT, PT, UP0, 0x80, 0x0 ;  /* 0x000000000000781c */ /* 0x002fda0003f0f008 */
[----:B------:R-:W-:Y:S05]  /*0a30*/  @!P0 BRA `(.L_x_7) ;  /* 0xfffffffc00f08947 */ /* 0x000fea000383ffff */
[----:B------:R-:W-:Y:S01]  /*0a40*/  UISETP.NE.AND UP0, UPT, UR37, 0x1, UPT ;  /* 0x000000012500788c */ /* 0x000fe2000bf05270 */
[----:B------:R-:W1:Y:S01]  /*0a50*/  S2UR UR38, SR_CTAID.X ;  /* 0x00000000002679c3 */ /* 0x000e620000002500 */
[----:B------:R-:W-:Y:S01]  /*0a60*/  UMOV UR5, URZ ;  /* 0x0000003f00057c82 */ /* 0x000fe20008000000 */
[----:B------:R-:W-:-:S03]  /*0a70*/  UMOV UR6, URZ ;  /* 0x0000003f00067c82 */ /* 0x000fc60008000000 */
[----:B------:R-:W-:-:S13]  /*0a80*/  PLOP3.LUT P0, PT, PT, PT, UP0, 0x80, 0x0 ;  /* 0x000000000000781c */ /* 0x000fda0003f0f008 */
[----:B------:R-:W-:Y:S05]  /*0a90*/  @!P0 BRA `(.L_x_8) ;  /* 0x00000000003c8947 */ /* 0x000fea0003800000 */
[----:B------:R-:W-:Y:S01]  /*0aa0*/  UISETP.NE.AND UP0, UPT, UR37, 0x2, UPT ;  /* 0x000000022500788c */ /* 0x000fe2000bf05270 */
[----:B------:R-:W-:-:S05]  /*0ab0*/  UMOV UR6, 0x1 ;  /* 0x0000000100067882 */ /* 0x000fca0000000000 */
[----:B------:R-:W-:-:S13]  /*0ac0*/  PLOP3.LUT P1, PT, PT, PT, UP0, 0x80, 0x0 ;  /* 0x000000000000781c */ /* 0x000fda0003f2f008 */
[----:B------:R-:W-:Y:S05]  /*0ad0*/  @!P1 BRA `(.L_x_8) ;  /* 0x00000000002c9947 */ /* 0x000fea0003800000 */
[----:B------:R-:W-:-:S06]  /*0ae0*/  UISETP.NE.AND UP0, UPT, UR37, 0x3, UPT ;  /* 0x000000032500788c */ /* 0x000fcc000bf05270 */
[----:B------:R-:W-:-:S13]  /*0af0*/  PLOP3.LUT P1, PT, PT, PT, UP0, 0x80, 0x0 ;  /* 0x000000000000781c */ /* 0x000fda0003f2f008 */
[----:B------:R-:W-:Y:S05]  /*0b00*/  @!P1 BRA `(.L_x_9) ;  /* 0x0000000000189947 */ /* 0x000fea0003800000 */
[----:B------:R-:W-:-:S11]  /*0b10*/  UISETP.NE.AND UP0, UPT, UR37, 0x4, UPT ;  /* 0x000000042500788c */ /* 0x000fd6000bf05270 */
[----:B------:R-:W-:Y:S01]  /*0b20*/  @!UP0 UMOV UR5, 0x1 ;  /* 0x0000000100058882 */ /* 0x000fe20000000000 */
[----:B------:R-:W-:Y:S01]  /*0b30*/  @!UP0 UMOV UR6, 0x1 ;  /* 0x0000000100068882 */ /* 0x000fe20000000000 */
[----:B------:R-:W-:Y:S01]  /*0b40*/  @UP0 UMOV UR5, URZ ;  /* 0x0000003f00050c82 */ /* 0x000fe20008000000 */
[----:B------:R-:W-:Y:S01]  /*0b50*/  @UP0 UMOV UR6, URZ ;  /* 0x0000003f00060c82 */ /* 0x000fe20008000000 */
[----:B------:R-:W-:Y:S05]  /*0b60*/  BRA `(.L_x_8) ;  /* 0x0000000000087947 */ /* 0x000fea0003800000 */
.L_x_9:
[----:B------:R-:W-:Y:S01]  /*0b70*/  UMOV UR5, 0x1 ;  /* 0x0000000100057882 */ /* 0x000fe20000000000 */
[----:B------:R-:W-:-:S05]  /*0b80*/  UMOV UR6, URZ ;  /* 0x0000003f00067c82 */ /* 0x000fca0008000000 */
.L_x_8:
[----:B------:R-:W-:Y:S05]  /*0b90*/  @!P0 BRA `(.L_x_10) ;  /* 0x00000000003c8947 */ /* 0x000fea0003800000 */
[----:B------:R-:W-:-:S06]  /*0ba0*/  UISETP.NE.AND UP0, UPT, UR37, 0x2, UPT ;  /* 0x000000022500788c */ /* 0x000fcc000bf05270 */
[----:B------:R-:W-:-:S13]  /*0bb0*/  PLOP3.LUT P0, PT, PT, PT, UP0, 0x80, 0x0 ;  /* 0x000000000000781c */ /* 0x000fda0003f0f008 */
[----:B------:R-:W-:Y:S05]  /*0bc0*/  @!P0 BRA `(.L_x_11) ;  /* 0x0000000000288947 */ /* 0x000fea0003800000 */
[----:B------:R-:W-:-:S06]  /*0bd0*/  UISETP.NE.AND UP0, UPT, UR37, 0x3, UPT ;  /* 0x000000032500788c */ /* 0x000fcc000bf05270 */
[----:B------:R-:W-:-:S13]  /*0be0*/  PLOP3.LUT P0, PT, PT, PT, UP0, 0x80, 0x0 ;  /* 0x000000000000781c */ /* 0x000fda0003f0f008 */
[----:B------:R-:W-:Y:S05]  /*0bf0*/  @!P0 BRA `(.L_x_12) ;  /* 0x0000000000148947 */ /* 0x000fea0003800000 */
[----:B------:R-:W-:-:S06]  /*0c00*/  UISETP.NE.AND UP0, UPT, UR37, 0x4, UPT ;  /* 0x000000042500788c */ /* 0x000fcc000bf05270 */
[----:B------:R-:W-:-:S13]  /*0c10*/  PLOP3.LUT P0, PT, PT, PT, UP0, 0x80, 0x0 ;  /* 0x000000000000781c */ /* 0x000fda0003f0f008 */
[----:B------:R-:W-:Y:S05]  /*0c20*/  @P0 BRA `(.L_x_13) ;  /* 0x00000000001c0947 */ /* 0x000fea0003800000 */
[----:B-1----:R-:W-:Y:S01]  /*0c30*/  ULEA UR38, UR38, 0x3, 0x1 ;  /* 0x0000000326267891 */ /* 0x002fe2000f8e083f */
[----:B------:R-:W-:Y:S11]  /*0c40*/  BRA `(.L_x_13) ;  /* 0x0000000000147947 */ /* 0x000ff60003800000 */
.L_x_12:
[----:B-1----:R-:W-:Y:S01]  /*0c50*/  ULEA UR38, UR38, 0x2, 0x1 ;  /* 0x0000000226267891 */ /* 0x002fe2000f8e083f */
[----:B------:R-:W-:Y:S11]  /*0c60*/  BRA `(.L_x_13) ;  /* 0x00000000000c7947 */ /* 0x000ff60003800000 */
.L_x_11:
[----:B-1----:R-:W-:Y:S01]  /*0c70*/  ULEA UR38, UR38, 0x1, 0x1 ;  /* 0x0000000126267891 */ /* 0x002fe2000f8e083f */
[----:B------:R-:W-:Y:S11]  /*0c80*/  BRA `(.L_x_13) ;  /* 0x0000000000047947 */ /* 0x000ff60003800000 */
.L_x_10:
[----:B-1----:R-:W-:-:S12]  /*0c90*/  USHF.L.U32 UR38, UR38, 0x1, URZ ;  /* 0x0000000126267899 */ /* 0x002fd8000800063f */
.L_x_13:
[----:B------:R-:W-:-:S04]  /*0ca0*/  ULOP3.LUT UR7, UR4, 0x1, URZ, 0xfc, !UPT ;  /* 0x0000000104077892 */ /* 0x000fc8000f8efc3f */
[----:B------:R-:W-:-:S06]  /*0cb0*/  UISETP.NE.AND UP0, UPT, UR7, 0x3, UPT ;  /* 0x000000030700788c */ /* 0x000fcc000bf05270 */
[----:B------:R-:W-:-:S13]  /*0cc0*/  PLOP3.LUT P0, PT, PT, PT, UP0, 0x80, 0x0 ;  /* 0x000000000000781c */ /* 0x000fda0003f0f008 */
[----:B------:R-:W-:Y:S05]  /*0cd0*/  @!P0 BRA `(.L_x_14) ;  /* 0x0000000000048947 */ /* 0x000fea0003800000 */
[----:B-1----:R-:W-:Y:S01]  /*0ce0*/  BPT.TRAP 0x1 ;  /* 0x000000040000795c */ /* 0x002fe20000300000 */
.L_x_14:
[----:B------:R-:W2:Y:S01]  /*0cf0*/  S2UR UR7, SR_CgaCtaId ;  /* 0x00000000000779c3 */ /* 0x000ea20000008800 */
[----:B------:R-:W-:Y:S01]  /*0d00*/  UMOV UR36, 0x400 ;  /* 0x0000040000247882 */ /* 0x000fe20000000000 */
[----:B------:R-:W-:Y:S02]  /*0d10*/  MOV R2, UR5 ;  /* 0x0000000500027c02 */ /* 0x000fe40008000f00 */
[----:B------:R-:W-:Y:S02]  /*0d20*/  SHF.R.S32.HI R3, RZ, 0x1f, R0 ;  /* 0x0000001fff037819 */ /* 0x000fe40000011400 */
[----:B------:R-:W-:Y:S02]  /*0d30*/  SHF.L.U32 R2, R2, 0x1f, RZ ;  /* 0x0000001f02027819 */ /* 0x000fe400000006ff */
[----:B------:R-:W-:-:S04]  /*0d40*/  LEA.HI R3, R3, R0, RZ, 0x7 ;  /* 0x0000000003037211 */ /* 0x000fc800078f38ff */
[----:B------:R-:W-:-:S04]  /*0d50*/  LOP3.LUT R3, R3, 0xffffff80, RZ, 0xc0, !PT ;  /* 0xffffff8003037812 */ /* 0x000fc800078ec0ff */
[----:B------:R-:W-:-:S04]  /*0d60*/  IADD3 R3, -R3, R0, RZ ;  /* 0x0000000003037210 */ /* 0x000fc80007ffe1ff */
[----:B------:R-:W-:Y:S01]  /*0d70*/  SHF.R.S32.HI R0, RZ, 0x1f, R3 ;  /* 0x0000001fff007819 */ /* 0x000fe20000011403 */
[----:B--2---:R-:W-:-:S03]  /*0d80*/  ULEA UR36, UR7, UR36, 0x18 ;  /* 0x0000002407247291 */ /* 0x004fc6000f8ec03f */
[----:B------:R-:W-:Y:S01]  /*0d90*/  LEA.HI R0, R0, R3, RZ, 0x2 ;  /* 0x0000000300007211 */ /* 0x000fe200078f10ff */
[----:B------:R-:W-:-:S03]  /*0da0*/  ULEA UR7, UR6, UR36, 0x3 ;  /* 0x0000002406077291 */ /* 0x000fc6000f8e183f */
[----:B------:R-:W-:-:S04]  /*0db0*/  LOP3.LUT R0, R0, 0x7ffffffc, RZ, 0xc0, !PT ;  /* 0x7ffffffc00007812 */ /* 0x000fc800078ec0ff */
[----:B------:R-:W-:Y:S02]  /*0dc0*/  IADD3 R0, R3, -R0, RZ ;  /* 0x8000000003007210 */ /* 0x000fe40007ffe0ff */
[----:B------:R-:W2:Y:S02]  /*0dd0*/  SYNCS.PHASECHK.TRANS64.TRYWAIT P1, [UR7+0x3c050], R2 ;  /* 0x03c05002ff0075a7 */ /* 0x000ea40008020147 */
[----:B--2---:R-:W-:Y:S05]  /*0de0*/  @!P1 BRA `(.L_x_15) ;  /* 0x000000f400109947 */ /* 0x004fea0003800000 */
.L_x_107:
[----:B------:R-:W-:Y:S01]  /*0df0*/  SHF.L.U32 R0, R0, 0x1, RZ ;  /* 0x0000000100007819 */ /* 0x000fe200000006ff */
[----:B------:R-:W-:Y:S06]  /*0e00*/  @!P0 BRA `(.L_x_16) ;  /* 0x0000000000048947 */ /* 0x000fec0003800000 */
[----:B-1----:R-:W-:Y:S01]  /*0e10*/  BPT.TRAP 0x1 ;  /* 0x000000040000795c */ /* 0x002fe20000300000 */
.L_x_16:
[----:B------:R-:W-:Y:S01]  /*0e20*/  SHF.L.U32 R7, RZ, 0x1f, RZ ;  /* 0x0000001fff077819 */ /* 0x000fe200000006ff */
[----:B------:R-:W-:Y:S01]  /*0e30*/  UIADD3 UR31, UR36, 0x3c090, URZ ;  /* 0x0003c090241f7890 */ /* 0x000fe2000fffe03f */
[----:B------:R-:W-:Y:S02]  /*0e40*/  ISETP.NE.AND P2, PT, RZ, UR30, PT ;  /* 0x0000001eff007c0c */ /* 0x000fe4000bf45270 */
[----:B------:R-:W3:Y:S02]  /*0e50*/  SYNCS.PHASECHK.TRANS64.TRYWAIT P1, [UR36+0x3c000], R7 ;  /* 0x03c00007ff0075a7 */ /* 0x000ee40008020164 */
[----:B---3--:R-:W-:Y:S09]  /*0e60*/  @!P1 BRA `(.L_x_17) ;  /* 0x000000f400089947 */ /* 0x008ff20003800000 */
.L_x_108:
[----:B------:R-:W-:Y:S01]  /*0e70*/  ULEA UR7, UR37, UR31, 0x3 ;  /* 0x0000001f25077291 */ /* 0x000fe2000f8e183f */
[----:B--2---:R-:W-:-:S04]  /*0e80*/  SEL R2, RZ, 0x1, P2 ;  /* 0x00000001ff027807 */ /* 0x004fc80001000000 */
[----:B------:R-:W-:-:S04]  /*0e90*/  SHF.L.U32 R2, R2, 0x1f, RZ ;  /* 0x0000001f02027819 */ /* 0x000fc800000006ff */
[----:B------:R-:W2:Y:S02]  /*0ea0*/  SYNCS.PHASECHK.TRANS64.TRYWAIT P1, [UR7+-0x8], R2 ;  /* 0xfffff802ff0075a7 */ /* 0x000ea40008020147 */
[----:B--2---:R-:W-:Y:S05]  /*0eb0*/  @!P1 BRA `(.L_x_18) ;  /* 0x000000f4000c9947 */ /* 0x004fea0003800000 */
.L_x_109:
[----:B------:R-:W-:Y:S01]  /*0ec0*/  USHF.R.U32.HI UR5, URZ, 0x4, UR36 ;  /* 0x000000043f057899 */ /* 0x000fe20008011624 */
[----:B------:R-:W-:Y:S01]  /*0ed0*/  WARPGROUP.ARRIVE ;  /* 0x00000000000079c5 */ /* 0x000fe20000000000 */
[----:B------:R-:W-:Y:S01]  /*0ee0*/  UIADD3 UR8, UR36, 0xa000, URZ ;  /* 0x0000a00024087890 */ /* 0x000fe2000fffe03f */
[C---:B--2---:R-:W-:Y:S01]  /*0ef0*/  IADD3 R2, R0.reuse, 0x1, RZ ;  /* 0x0000000100027810 */ /* 0x044fe20007ffe0ff */
[----:B------:R-:W-:Y:S01]  /*0f00*/  ULOP3.LUT UR5, UR5, 0x3fff, URZ, 0xc0, !UPT ;  /* 0x00003fff05057892 */ /* 0x000fe2000f8ec03f */
[C---:B------:R-:W-:Y:S01]  /*0f10*/  IADD3 R3, R0.reuse, 0x8, RZ ;  /* 0x0000000800037810 */ /* 0x040fe20007ffe0ff */
[----:B------:R-:W-:Y:S01]  /*0f20*/  USHF.R.U32.HI UR8, URZ, 0x4, UR8 ;  /* 0x000000043f087899 */ /* 0x000fe20008011608 */
[C---:B------:R-:W-:Y:S01]  /*0f30*/  IADD3 R4, R0.reuse, 0x50, RZ ;  /* 0x0000005000047810 */ /* 0x040fe20007ffe0ff */
[----:B------:R-:W-:Y:S01]  /*0f40*/  ULOP3.LUT UR44, UR5, 0x10000, URZ, 0xfc, !UPT ;  /* 0x00010000052c7892 */ /* 0x000fe2000f8efc3f */
[C---:B------:R-:W-:Y:S01]  /*0f50*/  IADD3 R6, R0.reuse, 0x68, RZ ;  /* 0x0000006800067810 */ /* 0x040fe20007ffe0ff */
[----:B------:R-:W-:Y:S01]  /*0f60*/  ULOP3.LUT UR5, UR8, 0x3fff, URZ, 0xc0, !UPT ;  /* 0x00003fff08057892 */ /* 0x000fe2000f8ec03f */
[C---:B------:R-:W-:Y:S01]  /*0f70*/  IADD3 R8, R0.reuse, 0x69, RZ ;  /* 0x0000006900087810 */ /* 0x040fe20007ffe0ff */
[----:B------:R-:W-:Y:S01]  /*0f80*/  UIMAD UR44, UR6, 0x500, UR44 ;  /* 0x00000500062c78a4 */ /* 0x000fe2000f8e022c */
[----:B------:R-:W-:Y:S01]  /*0f90*/  IADD3 R9, R0, 0x78, RZ ;  /* 0x0000007800097810 */ /* 0x000fe20007ffe0ff */
[----:B------:R-:W-:Y:S01]  /*0fa0*/  ULOP3.LUT UR6, UR5, 0x10000, URZ, 0xfc, !UPT ;  /* 0x0001000005067892 */ /* 0x000fe2000f8efc3f */
[----:B------:R-:W-:Y:S01]  /*0fb0*/  UMOV UR45, 0x80000020 ;  /* 0x80000020002d7882 */ /* 0x000fe20000000000 */
[----:B------:R-:W-:Y:S01]  /*0fc0*/  UMOV UR11, 0x80000020 ;  /* 0x80000020000b7882 */ /* 0x000fe20000000000 */
[----:B------:R-:W-:-:S02]  /*0fd0*/  UMOV UR9, UR45 ;  /* 0x0000002d00097c82 */ /* 0x000fc40008000000 */
[----:B------:R-:W-:Y:S01]  /*0fe0*/  UMOV UR8, UR44 ;  /* 0x0000002c00087c82 */ /* 0x000fe20008000000 */
[----:B------:R-:W-:Y:S01]  /*0ff0*/  UIADD3 UR40, UR44, 0x2, URZ ;  /* 0x000000022c287890 */ /* 0x000fe2000fffe03f */
[----:B------:R-:W-:Y:S01]  /*1000*/  UMOV UR10, UR6 ;  /* 0x00000006000a7c82 */ /* 0x000fe20008000000 */
[----:B------:R-:W-:Y:S01]  /*1010*/  UIADD3 UR42, UR6, 0x2, URZ ;  /* 0x00000002062a7890 */ /* 0x000fe2000fffe03f */
[----:B------:R-:W-:Y:S01]  /*1020*/  HGMMA.64x128x16.F32 R24, gdesc[UR8], RZ, !UPT, gsb0 ;  /* 0x01e00000081879f0 */ /* 0x000fe2000c0008ff */
[----:B------:R-:W-:Y:S01]  /*1030*/  UMOV UR41, 0x80000020 ;  /* 0x8000002000297882 */ /* 0x000fe20000000000 */
[----:B------:R-:W-:Y:S01]  /*1040*/  UMOV UR43, 0x80000020 ;  /* 0x80000020002b7882 */ /* 0x000fe20000000000 */
[----:B------:R-:W-:Y:S02]  /*1050*/  UIADD3 UR32, UR44, 0x100, URZ ;  /* 0x000001002c207890 */ /* 0x000fe4000fffe03f */
[----:B------:R-:W-:Y:S01]  /*1060*/  UIADD3 UR34, UR6, 0x200, URZ ;  /* 0x0000020006227890 */ /* 0x000fe2000fffe03f */
[----:B------:R-:W-:Y:S01]  /*1070*/  UMOV UR33, 0x80000020 ;  /* 0x8000002000217882 */ /* 0x000fe20000000000 */
[----:B------:R-:W-:Y:S01]  /*1080*/  UMOV UR35, 0x80000020 ;  /* 0x8000002000237882 */ /* 0x000fe20000000000 */
[----:B------:R-:W-:-:S02]  /*1090*/  UIADD3 UR28, UR44, 0x102, URZ ;  /* 0x000001022c1c7890 */ /* 0x000fc4000fffe03f */
[----:B------:R-:W-:Y:S01]  /*10a0*/  UIADD3 UR10, UR6, 0x202, URZ ;  /* 0x00000202060a7890 */ /* 0x000fe2000fffe03f */
[----:B------:R-:W-:Y:S01]  /*10b0*/  UMOV UR29, 0x80000020 ;  /* 0x80000020001d7882 */ /* 0x000fe20000000000 */
[----:B------:R-:W-:Y:S01]  /*10c0*/  UMOV UR11, 0x80000020 ;  /* 0x80000020000b7882 */ /* 0x000fe20000000000 */
[----:B------:R-:W-:Y:S02]  /*10d0*/  UMOV UR9, UR29 ;  /* 0x0000001d00097c82 */ /* 0x000fe40008000000 */
[----:B------:R-:W-:Y:S01]  /*10e0*/  UMOV UR8, UR28 ;  /* 0x0000001c00087c82 */ /* 0x000fe20008000000 */
        /* <DEDUP_REMOVED lines=8> */
[----:B------:R-:W-:Y:S02]  /*1170*/  UIADD3 UR16, UR44, 0x300, URZ ;  /* 0x000003002c107890 */ /* 0x000fe4000fffe03f */
[----:B------:R-:W-:Y:S01]  /*1180*/  UIADD3 UR18, UR6, 0x600, URZ ;  /* 0x0000060006127890 */ /* 0x000fe2000fffe03f */
        /* <DEDUP_REMOVED lines=10> */
[----:B------:R-:W-:-:S04]  /*1230*/  USHF.L.U32 UR30, UR30, 0x3, URZ ;  /* 0x000000031e1e7899 */ /* 0x000fc8000800063f */
[----:B------:R-:W-:Y:S01]  /*1240*/  ULOP3.LUT UR30, UR30, 0x8, URZ, 0xc, !UPT ;  /* 0x000000081e1e7892 */ /* 0x000fe2000f8e0c3f */
[----:B------:R-:W-:Y:S02]  /*1250*/  WARPGROUP.DEPBAR.LE gsb0, 0x0 ;  /* 0x00008000000079c5 */ /* 0x000fe40000010000 */
[----:B------:R-:W-:-:S06]  /*1260*/  WARPGROUP.ARRIVE ;  /* 0x00000000000079c5 */ /* 0x000fcc0000000000 */
[----:B------:R-:W-:Y:S03]  /*1270*/  HGMMA.64x128x16.F32 R24, gdesc[UR40], R24, gsb0 ;  /* 0x01e00000281879f0 */ /* 0x000fe60008000818 */
[----:B------:R-:W-:Y:S02]  /*1280*/  WARPGROUP.DEPBAR.LE gsb0, 0x0 ;  /* 0x00008000000079c5 */ /* 0x000fe40000010000 */
[----:B------:R-:W-:-:S07]  /*1290*/  WARPGROUP.ARRIVE ;  /* 0x00000000000079c5 */ /* 0x000fce0000000000 */
[----:B------:R-:W-:Y:S03]  /*12a0*/  HGMMA.64x128x16.F32 R24, gdesc[UR32], R24, gsb0 ;  /* 0x01e00000201879f0 */ /* 0x000fe60008000818 */
[----:B------:R-:W-:Y:S02]  /*12b0*/  WARPGROUP.DEPBAR.LE gsb0, 0x0 ;  /* 0x00008000000079c5 */ /* 0x000fe40000010000 */
[----:B------:R-:W-:-:S07]  /*12c0*/  WARPGROUP.ARRIVE ;  /* 0x00000000000079c5 */ /* 0x000fce0000000000 */
[----:B------:R-:W-:Y:S01]  /*12d0*/  HGMMA.64x128x16.F32 R24, gdesc[UR8], R24, gsb0 ;  /* 0x01e00000081879f0 */ /* 0x000fe20008000818 */
[----:B------:R-:W-:Y:S02]  /*12e0*/  UIADD3 UR8, UR44, 0x400, URZ ;  /* 0x000004002c087890 */ /* 0x000fe4000fffe03f */
[----:B------:R-:W-:Y:S01]  /*12f0*/  UIADD3 UR10, UR6, 0x800, URZ ;  /* 0x00000800060a7890 */ /* 0x000fe2000fffe03f */
[----:B------:R-:W-:Y:S01]  /*1300*/  UMOV UR9, 0x80000020 ;  /* 0x8000002000097882 */ /* 0x000fe20000000000 */
[----:B------:R-:W-:Y:S01]  /*1310*/  UMOV UR11, 0x80000020 ;  /* 0x80000020000b7882 */ /* 0x000fe20000000000 */
        /* <DEDUP_REMOVED lines=14> */
[----:B------:R-:W-:Y:S01]  /*1400*/  HGMMA.64x128x16.F32 R24, gdesc[UR8], R24, gsb0 ;  /* 0x01e00000081879f0 */ /* 0x000fe20008000818 */
[----:B------:R-:W-:Y:S01]  /*1410*/  ULDC UR10, c[0x0][0x28c] ;  /* 0x0000a300000a7ab9 */ /* 0x000fe20000000800 */
[----:B------:R-:W-:Y:S01]  /*1420*/  ULDC UR11, c[0x0][0x28c] ;  /* 0x0000a300000b7ab9 */ /* 0x000fe20000000800 */
[----:B------:R-:W-:Y:S01]  /*1430*/  ISETP.GE.AND P6, PT, R2, UR10, PT ;  /* 0x0000000a02007c0c */ /* 0x000fe2000bfc6270 */
[----:B------:R-:W-:Y:S01]  /*1440*/  ULDC UR10, c[0x0][0x28c] ;  /* 0x0000a300000a7ab9 */ /* 0x000fe20000000800 */
[----:B------:R-:W-:Y:S02]  /*1450*/  IADD3 R2, R0, 0x9, RZ ;  /* 0x0000000900027810 */ /* 0x000fe40007ffe0ff */
[----:B------:R-:W-:Y:S01]  /*1460*/  ISETP.GE.AND P1, PT, R3, UR11, PT ;  /* 0x0000000b03007c0c */ /* 0x000fe2000bf26270 */
[----:B------:R-:W-:Y:S01]  /*1470*/  ULDC UR11, c[0x0][0x28c] ;  /* 0x0000a300000b7ab9 */ /* 0x000fe20000000800 */
[----:B------:R-:W-:Y:S01]  /*1480*/  ISETP.GE.AND P2, PT, R2, UR10, PT ;  /* 0x0000000a02007c0c */ /* 0x000fe2000bf46270 */
[----:B------:R-:W-:Y:S01]  /*1490*/  ULDC UR10, c[0x0][0x28c] ;  /* 0x0000a300000a7ab9 */ /* 0x000fe20000000800 */
[----:B------:R-:W-:-:S02]  /*14a0*/  IADD3 R2, R0, 0x11, RZ ;  /* 0x0000001100027810 */ /* 0x000fc40007ffe0ff */
[----:B------:R-:W-:Y:S02]  /*14b0*/  IADD3 R3, R0, 0x10, RZ ;  /* 0x0000001000037810 */ /* 0x000fe40007ffe0ff */
[----:B------:R-:W-:Y:S01]  /*14c0*/  ISETP.GE.AND P4, PT, R2, UR10, PT ;  /* 0x0000000a02007c0c */ /* 0x000fe2000bf86270 */
[----:B------:R-:W-:Y:S01]  /*14d0*/  ULDC UR10, c[0x0][0x28c] ;  /* 0x0000a300000a7ab9 */ /* 0x000fe20000000800 */
[C---:B------:R-:W-:Y:S02]  /*14e0*/  IADD3 R2, R0.reuse, 0x19, RZ ;  /* 0x0000001900027810 */ /* 0x040fe40007ffe0ff */
[----:B------:R-:W-:Y:S01]  /*14f0*/  ISETP.GE.AND P3, PT, R3, UR11, PT ;  /* 0x0000000b03007c0c */ /* 0x000fe2000bf66270 */
[----:B------:R-:W-:Y:S01]  /*1500*/  ULDC UR11, c[0x0][0x28c] ;  /* 0x0000a300000b7ab9 */ /* 0x000fe20000000800 */
[----:B------:R-:W-:-:S04]  /*1510*/  IADD3 R3, R0, 0x18, RZ ;  /* 0x0000001800037810 */ /* 0x000fc80007ffe0ff */
[----:B------:R-:W-:Y:S01]  /*1520*/  ISETP.GE.AND P5, PT, R3, UR11, PT ;  /* 0x0000000b03007c0c */ /* 0x000fe2000bfa6270 */
[----:B------:R-:W-:Y:S01]  /*1530*/  ULDC UR11, c[0x0][0x604] ;  /* 0x00018100000b7ab9 */ /* 0x000fe20000000800 */
[----:B------:R-:W-:Y:S02]  /*1540*/  WARPGROUP.DEPBAR.LE gsb0, 0x0 ;  /* 0x00008000000079c5 */ /* 0x000fe40000010000 */
[----:B------:R-:W-:-:S06]  /*1550*/  WARPGROUP.ARRIVE ;  /* 0x00000000000079c5 */ /* 0x000fcc0000000000 */
[----:B------:R-:W-:Y:S03]  /*1560*/  HGMMA.64x128x16.F32 R24, gdesc[UR48], R24, gsb0 ;  /* 0x01e00000301879f0 */ /* 0x000fe60008000818 */
[----:B------:R-:W-:Y:S02]  /*1570*/  WARPGROUP.DEPBAR.LE gsb0, 0x0 ;  /* 0x00008000000079c5 */ /* 0x000fe40000010000 */
[----:B------:R-:W-:Y:S02]  /*1580*/  FSEL R25, R25, -INF , !P6 ;  /* 0xff80000019197808 */ /* 0x000fe40007000000 */
[----:B------:R-:W-:Y:S02]  /*1590*/  FSEL R27, R27, -INF , !P6 ;  /* 0xff8000001b1b7808 */ /* 0x000fe40007000000 */
[----:B------:R-:W-:Y:S01]  /*15a0*/  ISETP.GE.AND P6, PT, R2, UR10, PT ;  /* 0x0000000a02007c0c */ /* 0x000fe2000bfc6270 */
[----:B------:R-:W-:Y:S01]  /*15b0*/  ULDC UR10, c[0x0][0x28c] ;  /* 0x0000a300000a7ab9 */ /* 0x000fe20000000800 */
[----:B------:R-:W-:-:S02]  /*15c0*/  IADD3 R2, R0, 0x20, RZ ;  /* 0x0000002000027810 */ /* 0x000fc40007ffe0ff */
[----:B------:R-:W-:Y:S02]  /*15d0*/  FSEL R28, R28, -INF , !P1 ;  /* 0xff8000001c1c7808 */ /* 0x000fe40004800000 */
[----:B------:R-:W-:Y:S02]  /*15e0*/  FSEL R30, R30, -INF , !P1 ;  /* 0xff8000001e1e7808 */ /* 0x000fe40004800000 */
[----:B------:R-:W-:Y:S01]  /*15f0*/  ISETP.GE.AND P1, PT, R2, UR10, PT ;  /* 0x0000000a02007c0c */ /* 0x000fe2000bf26270 */
[----:B------:R-:W-:Y:S01]  /*1600*/  ULDC UR10, c[0x0][0x28c] ;  /* 0x0000a300000a7ab9 */ /* 0x000fe20000000800 */
[----:B------:R-:W-:Y:S02]  /*1610*/  IADD3 R2, R0, 0x21, RZ ;  /* 0x0000002100027810 */ /* 0x000fe40007ffe0ff */
[----:B------:R-:W-:Y:S02]  /*1620*/  FSEL R29, R29, -INF , !P2 ;  /* 0xff8000001d1d7808 */ /* 0x000fe40005000000 */
[----:B------:R-:W-:-:S02]  /*1630*/  FSEL R31, R31, -INF , !P2 ;  /* 0xff8000001f1f7808 */ /* 0x000fc40005000000 */
[----:B------:R-:W-:Y:S01]  /*1640*/  ISETP.GE.AND P2, PT, R2, UR10, PT ;  /* 0x0000000a02007c0c */ /* 0x000fe2000bf46270 */
[----:B------:R-:W-:Y:S01]  /*1650*/  ULDC UR10, c[0x0][0x28c] ;  /* 0x0000a300000a7ab9 */ /* 0x000fe20000000800 */
[----:B------:R-:W-:Y:S02]  /*1660*/  IADD3 R2, R0, 0x28, RZ ;  /* 0x0000002800027810 */ /* 0x000fe40007ffe0ff */
        /* <DEDUP_REMOVED lines=39> */
[----:B------:R-:W-:Y:S02]  /*18e0*/  FSEL R48, R48, -INF , !P5 ;  /* 0xff80000030307808 */ /* 0x000fe40006800000 */
[----:B------:R-:W-:Y:S02]  /*18f0*/  FSEL R50, R50, -INF , !P5 ;  /* 0xff80000032327808 */ /* 0x000fe40006800000 */
[C---:B------:R-:W-:Y:S01]  /*1900*/  ISETP.GE.AND P5, PT, R0.reuse, UR10, PT ;  /* 0x0000000a00007c0c */ /* 0x040fe2000bfa6270 */
[----:B------:R-:W-:Y:S01]  /*1910*/  ULDC UR10, c[0x0][0x28c] ;  /* 0x0000a300000a7ab9 */ /* 0x000fe20000000800 */
[----:B------:R-:W-:-:S02]  /*1920*/  IADD3 R2, R0, 0x48, RZ ;  /* 0x0000004800027810 */ /* 0x000fc40007ffe0ff */
[----:B------:R-:W-:Y:S02]  /*1930*/  FSEL R26, R26, -INF , !P5 ;  /* 0xff8000001a1a7808 */ /* 0x000fe40006800000 */
[----:B------:R-:W-:Y:S02]  /*1940*/  FSEL R49, R49, -INF , !P6 ;  /* 0xff80000031317808 */ /* 0x000fe40007000000 */
[----:B------:R-:W-:Y:S02]  /*1950*/  FSEL R51, R51, -INF , !P6 ;  /* 0xff80000033337808 */ /* 0x000fe40007000000 */
[----:B------:R-:W-:Y:S01]  /*1960*/  ISETP.GE.AND P6, PT, R2, UR10, PT ;  /* 0x0000000a02007c0c */ /* 0x000fe2000bfc6270 */
[----:B------:R-:W-:Y:S01]  /*1970*/  ULDC UR10, c[0x0][0x28c] ;  /* 0x0000a300000a7ab9 */ /* 0x000fe20000000800 */
[----:B------:R-:W-:Y:S02]  /*1980*/  IADD3 R2, R0, 0x49, RZ ;  /* 0x0000004900027810 */ /* 0x000fe40007ffe0ff */
[----:B------:R-:W-:-:S02]  /*1990*/  FMNMX R3, R26, R27, !PT ;  /* 0x0000001b1a037209 */ /* 0x000fc40007800000 */
[----:B------:R-:W-:Y:S02]  /*19a0*/  FSEL R52, R52, -INF , !P1 ;  /* 0xff80000034347808 */ /* 0x000fe40004800000 */
[----:B------:R-:W-:Y:S02]  /*19b0*/  FSEL R54, R54, -INF , !P1 ;  /* 0xff80000036367808 */ /* 0x000fe40004800000 */
[----:B------:R-:W-:Y:S01]  /*19c0*/  ISETP.GE.AND P1, PT, R2, UR10, PT ;  /* 0x0000000a02007c0c */ /* 0x000fe2000bf26270 */
[----:B------:R-:W-:Y:S01]  /*19d0*/  ULDC UR10, c[0x0][0x28c] ;  /* 0x0000a300000a7ab9 */ /* 0x000fe20000000800 */
[----:B------:R-:W-:Y:S02]  /*19e0*/  FMNMX R2, R30, R3, !PT ;  /* 0x000000031e027209 */ /* 0x000fe40007800000 */
[----:B------:R-:W-:Y:S02]  /*19f0*/  FSEL R53, R53, -INF , !P2 ;  /* 0xff80000035357808 */ /* 0x000fe40005000000 */
[----:B------:R-:W-:-:S02]  /*1a00*/  FMNMX R3, R31, R2, !PT ;  /* 0x000000021f037209 */ /* 0x000fc40007800000 */
[----:B------:R-:W-:Y:S02]  /*1a10*/  FSEL R55, R55, -INF , !P2 ;  /* 0xff80000037377808 */ /* 0x000fe40005000000 */
[----:B------:R-:W-:Y:S02]  /*1a20*/  FMNMX R2, R34, R3, !PT ;  /* 0x0000000322027209 */ /* 0x000fe40007800000 */
[----:B------:R-:W-:Y:S01]  /*1a30*/  ISETP.GE.AND P2, PT, R4, UR10, PT ;  /* 0x0000000a04007c0c */ /* 0x000fe2000bf46270 */
[----:B------:R-:W-:Y:S01]  /*1a40*/  ULDC UR10, c[0x0][0x28c] ;  /* 0x0000a300000a7ab9 */ /* 0x000fe20000000800 */
[----:B------:R-:W-:Y:S02]  /*1a50*/  FMNMX R3, R35, R2, !PT ;  /* 0x0000000223037209 */ /* 0x000fe40007800000 */
[----:B------:R-:W-:Y:S02]  /*1a60*/  IADD3 R4, R0, 0x51, RZ ;  /* 0x0000005100047810 */ /* 0x000fe40007ffe0ff */
[----:B------:R-:W-:-:S02]  /*1a70*/  FMNMX R2, R38, R3, !PT ;  /* 0x0000000326027209 */ /* 0x000fc40007800000 */
[----:B------:R-:W-:Y:S02]  /*1a80*/  FSEL R56, R56, -INF , !P3 ;  /* 0xff80000038387808 */ /* 0x000fe40005800000 */
[----:B------:R-:W-:Y:S02]  /*1a90*/  FSEL R58, R58, -INF , !P3 ;  /* 0xff8000003a3a7808 */ /* 0x000fe40005800000 */
[----:B------:R-:W-:Y:S01]  /*1aa0*/  ISETP.GE.AND P3, PT, R4, UR10, PT ;  /* 0x0000000a04007c0c */ /* 0x000fe2000bf66270 */
[----:B------:R-:W-:Y:S01]  /*1ab0*/  ULDC UR10, c[0x0][0x28c] ;  /* 0x0000a300000a7ab9 */ /* 0x000fe20000000800 */
[----:B------:R-:W-:Y:S02]  /*1ac0*/  IADD3 R4, R0, 0x58, RZ ;  /* 0x0000005800047810 */ /* 0x000fe40007ffe0ff */
[----:B------:R-:W-:Y:S02]  /*1ad0*/  FMNMX R3, R39, R2, !PT ;  /* 0x0000000227037209 */ /* 0x000fe40007800000 */
[----:B------:R-:W-:-:S02]  /*1ae0*/  FSEL R57, R57, -INF , !P4 ;  /* 0xff80000039397808 */ /* 0x000fc40006000000 */
[----:B------:R-:W-:Y:S02]  /*1af0*/  FSEL R59, R59, -INF , !P4 ;  /* 0xff8000003b3b7808 */ /* 0x000fe40006000000 */
[----:B------:R-:W-:Y:S01]  /*1b00*/  ISETP.GE.AND P4, PT, R4, UR10, PT ;  /* 0x0000000a04007c0c */ /* 0x000fe2000bf86270 */
[----:B------:R-:W-:Y:S01]  /*1b10*/  ULDC UR10, c[0x0][0x28c] ;  /* 0x0000a300000a7ab9 */ /* 0x000fe20000000800 */
[----:B------:R-:W-:Y:S02]  /*1b20*/  FMNMX R2, R42, R3, !PT ;  /* 0x000000032a027209 */ /* 0x000fe40007800000 */
[----:B------:R-:W-:Y:S02]  /*1b30*/  IADD3 R4, R0, 0x59, RZ ;  /* 0x0000005900047810 */ /* 0x000fe40007ffe0ff */
[----:B------:R-:W-:Y:S02]  /*1b40*/  FSEL R60, R60, -INF , !P6 ;  /* 0xff8000003c3c7808 */ /* 0x000fe40007000000 */
[----:B------:R-:W-:-:S02]  /*1b50*/  FSEL R62, R62, -INF , !P6 ;  /* 0xff8000003e3e7808 */ /* 0x000fc40007000000 */
[----:B------:R-:W-:Y:S02]  /*1b60*/  FMNMX R3, R43, R2, !PT ;  /* 0x000000022b037209 */ /* 0x000fe40007800000 */
[----:B------:R-:W-:Y:S01]  /*1b70*/  ISETP.GE.AND P6, PT, R4, UR10, PT ;  /* 0x0000000a04007c0c */ /* 0x000fe2000bfc6270 */
[----:B------:R-:W-:Y:S01]  /*1b80*/  ULDC UR10, c[0x0][0x28c] ;  /* 0x0000a300000a7ab9 */ /* 0x000fe20000000800 */
[----:B------:R-:W-:Y:S02]  /*1b90*/  IADD3 R4, R0, 0x60, RZ ;  /* 0x0000006000047810 */ /* 0x000fe40007ffe0ff */
[----:B------:R-:W-:Y:S02]  /*1ba0*/  FMNMX R2, R46, R3, !PT ;  /* 0x000000032e027209 */ /* 0x000fe40007800000 */
[----:B------:R-:W-:Y:S02]  /*1bb0*/  FSEL R61, R61, -INF , !P1 ;  /* 0xff8000003d3d7808 */ /* 0x000fe40004800000 */
[----:B------:R-:W-:-:S02]  /*1bc0*/  FSEL R63, R63, -INF , !P1 ;  /* 0xff8000003f3f7808 */ /* 0x000fc40004800000 */
[----:B------:R-:W-:Y:S01]  /*1bd0*/  ISETP.GE.AND P1, PT, R4, UR10, PT ;  /* 0x0000000a04007c0c */ /* 0x000fe2000bf26270 */
[----:B------:R-:W-:Y:S01]  /*1be0*/  ULDC UR10, c[0x0][0x28c] ;  /* 0x0000a300000a7ab9 */ /* 0x000fe20000000800 */
[----:B------:R-:W-:Y:S02]  /*1bf0*/  IADD3 R4, R0, 0x61, RZ ;  /* 0x0000006100047810 */ /* 0x000fe40007ffe0ff */
[----:B------:R-:W-:Y:S02]  /*1c00*/  FMNMX R3, R47, R2, !PT ;  /* 0x000000022f037209 */ /* 0x000fe40007800000 */
[----:B------:R-:W-:Y:S02]  /*1c10*/  FSEL R2, R24, -INF , !P5 ;  /* 0xff80000018027808 */ /* 0x000fe40006800000 */
[----:B------:R-:W-:Y:S01]  /*1c20*/  ISETP.GE.AND P5, PT, R4, UR10, PT ;  /* 0x0000000a04007c0c */ /* 0x000fe2000bfa6270 */
[----:B------:R-:W-:Y:S01]  /*1c30*/  ULDC UR10, c[0x0][0x28c] ;  /* 0x0000a300000a7ab9 */ /* 0x000fe20000000800 */
[----:B------:R-:W-:-:S02]  /*1c40*/  FMNMX R4, R50, R3, !PT ;  /* 0x0000000332047209 */ /* 0x000fc40007800000 */
[----:B------:R-:W-:Y:S02]  /*1c50*/  FMNMX R3, R2, R25, !PT ;  /* 0x0000001902037209 */ /* 0x000fe40007800000 */
[----:B------:R-:W-:Y:S02]  /*1c60*/  FMNMX R5, R51, R4, !PT ;  /* 0x0000000433057209 */ /* 0x000fe40007800000 */
[----:B------:R-:W-:Y:S02]  /*1c70*/  FMNMX R4, R28, R3, !PT ;  /* 0x000000031c047209 */ /* 0x000fe40007800000 */
[----:B------:R-:W-:Y:S02]  /*1c80*/  FSEL R64, R64, -INF , !P2 ;  /* 0xff80000040407808 */ /* 0x000fe40005000000 */
[----:B------:R-:W-:Y:S02]  /*1c90*/  FSEL R66, R66, -INF , !P2 ;  /* 0xff80000042427808 */ /* 0x000fe40005000000 */
[----:B------:R-:W-:Y:S01]  /*1ca0*/  ISETP.GE.AND P2, PT, R6, UR10, PT ;  /* 0x0000000a06007c0c */ /* 0x000fe2000bf46270 */
[----:B------:R-:W-:Y:S01]  /*1cb0*/  ULDC UR10, c[0x0][0x28c] ;  /* 0x0000a300000a7ab9 */ /* 0x000fe20000000800 */
[----:B------:R-:W-:-:S02]  /*1cc0*/  FMNMX R6, R54, R5, !PT ;  /* 0x0000000536067209 */ /* 0x000fc40007800000 */
[----:B------:R-:W-:Y:S02]  /*1cd0*/  FMNMX R3, R29, R4, !PT ;  /* 0x000000041d037209 */ /* 0x000fe40007800000 */
[----:B------:R-:W-:Y:S02]  /*1ce0*/  FMNMX R5, R55, R6, !PT ;  /* 0x0000000637057209 */ /* 0x000fe40007800000 */
[----:B------:R-:W-:Y:S02]  /*1cf0*/  FMNMX R4, R32, R3, !PT ;  /* 0x0000000320047209 */ /* 0x000fe40007800000 */
[----:B------:R-:W-:Y:S02]  /*1d00*/  FMNMX R6, R58, R5, !PT ;  /* 0x000000053a067209 */ /* 0x000fe40007800000 */
[----:B------:R-:W-:Y:S02]  /*1d10*/  FMNMX R3, R33, R4, !PT ;  /* 0x0000000421037209 */ /* 0x000fe40007800000 */
[----:B------:R-:W-:-:S02]  /*1d20*/  FMNMX R5, R59, R6, !PT ;  /* 0x000000063b057209 */ /* 0x000fc40007800000 */
[----:B------:R-:W-:Y:S02]  /*1d30*/  FMNMX R4, R36, R3, !PT ;  /* 0x0000000324047209 */ /* 0x000fe40007800000 */
[----:B------:R-:W-:Y:S02]  /*1d40*/  FMNMX R6, R62, R5, !PT ;  /* 0x000000053e067209 */ /* 0x000fe40007800000 */
[----:B------:R-:W-:Y:S02]  /*1d50*/  FMNMX R3, R37, R4, !PT ;  /* 0x0000000425037209 */ /* 0x000fe40007800000 */
[----:B------:R-:W-:Y:S02]  /*1d60*/  FSEL R65, R65, -INF , !P3 ;  /* 0xff80000041417808 */ /* 0x000fe40005800000 */
[----:B------:R-:W-:Y:S02]  /*1d70*/  FSEL R67, R67, -INF , !P3 ;  /* 0xff80000043437808 */ /* 0x000fe40005800000 */
[----:B------:R-:W-:-:S02]  /*1d80*/  FMNMX R5, R63, R6, !PT ;  /* 0x000000063f057209 */ /* 0x000fc40007800000 */
[----:B------:R-:W-:Y:S01]  /*1d90*/  ISETP.GE.AND P3, PT, R8, UR10, PT ;  /* 0x0000000a08007c0c */ /* 0x000fe2000bf66270 */
[----:B------:R-:W-:Y:S01]  /*1da0*/  ULDC UR10, c[0x0][0x28c] ;  /* 0x0000a300000a7ab9 */ /* 0x000fe20000000800 */
[----:B------:R-:W-:Y:S02]  /*1db0*/  FMNMX R4, R40, R3, !PT ;  /* 0x0000000328047209 */ /* 0x000fe40007800000 */
[----:B------:R-:W-:Y:S02]  /*1dc0*/  IADD3 R8, R0, 0x70, RZ ;  /* 0x0000007000087810 */ /* 0x000fe40007ffe0ff */
[----:B------:R-:W-:Y:S02]  /*1dd0*/  FMNMX R6, R66, R5, !PT ;  /* 0x0000000542067209 */ /* 0x000fe40007800000 */
[----:B------:R-:W-:Y:S02]  /*1de0*/  FSEL R68, R68, -INF , !P4 ;  /* 0xff80000044447808 */ /* 0x000fe40006000000 */
[----:B------:R-:W-:-:S02]  /*1df0*/  FSEL R70, R70, -INF , !P4 ;  /* 0xff80000046467808 */ /* 0x000fc40006000000 */
[----:B------:R-:W-:Y:S02]  /*1e00*/  FMNMX R3, R41, R4, !PT ;  /* 0x0000000429037209 */ /* 0x000fe40007800000 */
[----:B------:R-:W-:Y:S01]  /*1e10*/  ISETP.GE.AND P4, PT, R8, UR10, PT ;  /* 0x0000000a08007c0c */ /* 0x000fe2000bf86270 */
[----:B------:R-:W-:Y:S01]  /*1e20*/  ULDC UR10, c[0x0][0x28c] ;  /* 0x0000a300000a7ab9 */ /* 0x000fe20000000800 */
[----:B------:R-:W-:Y:S02]  /*1e30*/  IADD3 R8, R0, 0x71, RZ ;  /* 0x0000007100087810 */ /* 0x000fe40007ffe0ff */
[----:B------:R-:W-:Y:S02]  /*1e40*/  FMNMX R5, R67, R6, !PT ;  /* 0x0000000643057209 */ /* 0x000fe40007800000 */
[----:B------:R-:W-:Y:S01]  /*1e50*/  FMNMX R4, R44, R3, !PT ;  /* 0x000000032c047209 */ /* 0x000fe20007800000 */
[----:B------:R-:W2:Y:S01]  /*1e60*/  LDC R6, c[0x0][0x28c] ;  /* 0x0000a300ff067b82 */ /* 0x000ea20000000800 */
[----:B------:R-:W-:-:S02]  /*1e70*/  FSEL R69, R69, -INF , !P6 ;  /* 0xff80000045457808 */ /* 0x000fc40007000000 */
[----:B------:R-:W-:Y:S02]  /*1e80*/  FSEL R71, R71, -INF , !P6 ;  /* 0xff80000047477808 */ /* 0x000fe40007000000 */
[----:B------:R-:W-:Y:S01]  /*1e90*/  ISETP.GE.AND P6, PT, R8, UR10, PT ;  /* 0x0000000a08007c0c */ /* 0x000fe2000bfc6270 */
[----:B------:R-:W-:Y:S01]  /*1ea0*/  ULDC UR10, c[0x0][0x28c] ;  /* 0x0000a300000a7ab9 */ /* 0x000fe20000000800 */
[----:B------:R-:W-:Y:S02]  /*1eb0*/  FMNMX R8, R70, R5, !PT ;  /* 0x0000000546087209 */ /* 0x000fe40007800000 */
[----:B------:R-:W-:Y:S02]  /*1ec0*/  FMNMX R3, R45, R4, !PT ;  /* 0x000000042d037209 */ /* 0x000fe40007800000 */
[----:B------:R-:W-:Y:S02]  /*1ed0*/  FSEL R74, R74, -INF , !P1 ;  /* 0xff8000004a4a7808 */ /* 0x000fe40004800000 */
[----:B------:R-:W-:-:S02]  /*1ee0*/  FMNMX R5, R71, R8, !PT ;  /* 0x0000000847057209 */ /* 0x000fc40007800000 */
[----:B------:R-:W-:Y:S02]  /*1ef0*/  FMNMX R4, R48, R3, !PT ;  /* 0x0000000330047209 */ /* 0x000fe40007800000 */
[----:B------:R-:W-:Y:S02]  /*1f00*/  FSEL R75, R75, -INF , !P5 ;  /* 0xff8000004b4b7808 */ /* 0x000fe40006800000 */
[----:B------:R-:W-:Y:S02]  /*1f10*/  FMNMX R8, R74, R5, !PT ;  /* 0x000000054a087209 */ /* 0x000fe40007800000 */
[----:B------:R-:W-:Y:S02]  /*1f20*/  FMNMX R3, R49, R4, !PT ;  /* 0x0000000431037209 */ /* 0x000fe40007800000 */
[----:B------:R-:W-:Y:S02]  /*1f30*/  FSEL R78, R78, -INF , !P2 ;  /* 0xff8000004e4e7808 */ /* 0x000fe40005000000 */
[----:B------:R-:W-:-:S02]  /*1f40*/  FMNMX R5, R75, R8, !PT ;  /* 0x000000084b057209 */ /* 0x000fc40007800000 */
[----:B------:R-:W-:Y:S02]  /*1f50*/  FMNMX R4, R52, R3, !PT ;  /* 0x0000000334047209 */ /* 0x000fe40007800000 */
[----:B------:R-:W-:Y:S02]  /*1f60*/  FMNMX R8, R78, R5, !PT ;  /* 0x000000054e087209 */ /* 0x000fe40007800000 */
[----:B------:R-:W-:Y:S02]  /*1f70*/  FMNMX R5, R53, R4, !PT ;  /* 0x0000000435057209 */ /* 0x000fe40007800000 */
[----:B------:R-:W-:Y:S02]  /*1f80*/  IADD3 R3, R0, 0x79, RZ ;  /* 0x0000007900037810 */ /* 0x000fe40007ffe0ff */
[----:B------:R-:W-:Y:S02]  /*1f90*/  FMNMX R4, R56, R5, !PT ;  /* 0x0000000538047209 */ /* 0x000fe40007800000 */
[----:B------:R-:W-:-:S02]  /*1fa0*/  FSEL R73, R73, -INF , !P5 ;  /* 0xff80000049497808 */ /* 0x000fc40006800000 */
[----:B--2---:R-:W-:Y:S02]  /*1fb0*/  ISETP.GE.AND P5, PT, R3, R6, PT ;  /* 0x000000060300720c */ /* 0x004fe40003fa6270 */
[----:B------:R-:W-:Y:S02]  /*1fc0*/  FMNMX R3, R57, R4, !PT ;  /* 0x0000000439037209 */ /* 0x000fe40007800000 */
[----:B------:R-:W-:Y:S02]  /*1fd0*/  FSEL R79, R79, -INF , !P3 ;  /* 0xff8000004f4f7808 */ /* 0x000fe40005800000 */
[----:B------:R-:W-:Y:S02]  /*1fe0*/  FSEL R72, R72, -INF , !P1 ;  /* 0xff80000048487808 */ /* 0x000fe40004800000 */
[----:B------:R-:W-:Y:S01]  /*1ff0*/  ISETP.GE.AND P1, PT, R9, UR10, PT ;  /* 0x0000000a09007c0c */ /* 0x000fe2000bf26270 */
[----:B------:R-:W-:Y:S01]  /*2000*/  ULDC UR10, c[0x0][0x604] ;  /* 0x00018100000a7ab9 */ /* 0x000fe20000000800 */
[----:B------:R-:W-:-:S02]  /*2010*/  FMNMX R4, R60, R3, !PT ;  /* 0x000000033c047209 */ /* 0x000fc40007800000 */
[----:B------:R-:W-:Y:S02]  /*2020*/  FSEL R82, R82, -INF , !P4 ;  /* 0xff80000052527808 */ /* 0x000fe40006000000 */
[----:B------:R-:W-:Y:S02]  /*2030*/  FMNMX R9, R79, R8, !PT ;  /* 0x000000084f097209 */ /* 0x000fe40007800000 */
[----:B------:R-:W-:Y:S02]  /*2040*/  FMNMX R3, R61, R4, !PT ;  /* 0x000000043d037209 */ /* 0x000fe40007800000 */
[----:B------:R-:W-:Y:S02]  /*2050*/  FSEL R83, R83, -INF , !P6 ;  /* 0xff80000053537808 */ /* 0x000fe40007000000 */
[----:B------:R-:W-:Y:S02]  /*2060*/  FMNMX R8, R82, R9, !PT ;  /* 0x0000000952087209 */ /* 0x000fe40007800000 */
[----:B------:R-:W-:-:S02]  /*2070*/  FMNMX R4, R64, R3, !PT ;  /* 0x0000000340047209 */ /* 0x000fc40007800000 */
[----:B------:R-:W-:Y:S02]  /*2080*/  FSEL R86, R86, -INF , !P1 ;  /* 0xff80000056567808 */ /* 0x000fe40004800000 */
[----:B------:R-:W-:Y:S02]  /*2090*/  FMNMX R5, R83, R8, !PT ;  /* 0x0000000853057209 */ /* 0x000fe40007800000 */
[----:B------:R-:W-:Y:S02]  /*20a0*/  FMNMX R3, R65, R4, !PT ;  /* 0x0000000441037209 */ /* 0x000fe40007800000 */
[----:B------:R-:W-:Y:S02]  /*20b0*/  FSEL R87, R87, -INF , !P5 ;  /* 0xff80000057577808 */ /* 0x000fe40006800000 */
[----:B------:R-:W-:Y:S02]  /*20c0*/  FMNMX R8, R86, R5, !PT ;  /* 0x0000000556087209 */ /* 0x000fe40007800000 */
[----:B------:R-:W-:-:S02]  /*20d0*/  FMNMX R4, R68, R3, !PT ;  /* 0x0000000344047209 */ /* 0x000fc40007800000 */
[----:B------:R-:W-:Y:S02]  /*20e0*/  FMNMX R8, R87, R8, !PT ;  /* 0x0000000857087209 */ /* 0x000fe40007800000 */
[----:B------:R-:W-:Y:S02]  /*20f0*/  FMNMX R3, R69, R4, !PT ;  /* 0x0000000445037209 */ /* 0x000fe40007800000 */
[----:B------:R-:W-:Y:S01]  /*2100*/  FSEL R76, R76, -INF , !P2 ;  /* 0xff8000004c4c7808 */ /* 0x000fe20005000000 */
[----:B------:R-:W2:Y:S01]  /*2110*/  SHFL.BFLY PT, R5, R8, 0x1, 0x1f ;  /* 0x0c201f0008057f89 */ /* 0x000ea200000e0000 */
[----:B------:R-:W-:Y:S02]  /*2120*/  FMNMX R4, R72, R3, !PT ;  /* 0x0000000348047209 */ /* 0x000fe40007800000 */
[----:B------:R-:W-:Y:S02]  /*2130*/  FSEL R77, R77, -INF , !P3 ;  /* 0xff8000004d4d7808 */ /* 0x000fe40005800000 */
[----:B------:R-:W-:-:S02]  /*2140*/  FMNMX R3, R73, R4, !PT ;  /* 0x0000000449037209 */ /* 0x000fc40007800000 */
[----:B------:R-:W-:Y:S02]  /*2150*/  FSEL R80, R80, -INF , !P4 ;  /* 0xff80000050507808 */ /* 0x000fe40006000000 */
[----:B------:R-:W-:Y:S02]  /*2160*/  FMNMX R4, R76, R3, !PT ;  /* 0x000000034c047209 */ /* 0x000fe40007800000 */
[----:B------:R-:W-:Y:S02]  /*2170*/  FSEL R81, R81, -INF , !P6 ;  /* 0xff80000051517808 */ /* 0x000fe40007000000 */
[----:B------:R-:W-:Y:S02]  /*2180*/  FMNMX R3, R77, R4, !PT ;  /* 0x000000044d037209 */ /* 0x000fe40007800000 */
[----:B------:R-:W-:Y:S02]  /*2190*/  FSEL R84, R84, -INF , !P1 ;  /* 0xff80000054547808 */ /* 0x000fe40004800000 */
[----:B------:R-:W-:-:S02]  /*21a0*/  FMNMX R4, R80, R3, !PT ;  /* 0x0000000350047209 */ /* 0x000fc40007800000 */
[----:B------:R-:W-:Y:S02]  /*21b0*/  FSEL R85, R85, -INF , !P5 ;  /* 0xff80000055557808 */ /* 0x000fe40006800000 */
[----:B------:R-:W-:Y:S02]  /*21c0*/  FMNMX R3, R81, R4, !PT ;  /* 0x0000000451037209 */ /* 0x000fe40007800000 */
[----:B--2---:R-:W-:Y:S02]  /*21d0*/  FMNMX R9, R8, R5, !PT ;  /* 0x0000000508097209 */ /* 0x004fe40007800000 */
[----:B------:R-:W-:-:S03]  /*21e0*/  FMNMX R4, R84, R3, !PT ;  /* 0x0000000354047209 */ /* 0x000fc60007800000 */
[----:B------:R-:W2:Y:S01]  /*21f0*/  SHFL.BFLY PT, R8, R9, 0x2, 0x1f ;  /* 0x0c401f0009087f89 */ /* 0x000ea200000e0000 */
[----:B------:R-:W-:-:S05]  /*2200*/  FMNMX R4, R85, R4, !PT ;  /* 0x0000000455047209 */ /* 0x000fca0007800000 */
[----:B------:R-:W3:Y:S01]  /*2210*/  SHFL.BFLY PT, R3, R4, 0x1, 0x1f ;  /* 0x0c201f0004037f89 */ /* 0x000ee200000e0000 */
[----:B--2---:R-:W-:-:S04]  /*2220*/  FMNMX R5, R9, R8, !PT ;  /* 0x0000000809057209 */ /* 0x004fc80007800000 */
[C---:B------:R-:W-:Y:S02]  /*2230*/  FSETP.NEU.AND P1, PT, R5.reuse, -INF , PT ;  /* 0xff8000000500780b */ /* 0x040fe40003f2d000 */
[----:B---3--:R-:W-:Y:S02]  /*2240*/  FMNMX R3, R4, R3, !PT ;  /* 0x0000000304037209 */ /* 0x008fe40007800000 */
[----:B------:R-:W-:-:S03]  /*2250*/  FSEL R8, R5, RZ, P1 ;  /* 0x000000ff05087208 */ /* 0x000fc60000800000 */
[----:B------:R-:W2:Y:S02]  /*2260*/  SHFL.BFLY PT, R4, R3, 0x2, 0x1f ;  /* 0x0c401f0003047f89 */ /* 0x000ea400000e0000 */
[----:B------:R-:W-:Y:S01]  /*2270*/  FMUL R8, R8, UR10 ;  /* 0x0000000a08087c20 */ /* 0x000fe20008400000 */
[----:B------:R-:W-:-:S03]  /*2280*/  ULDC UR10, c[0x0][0x604] ;  /* 0x00018100000a7ab9 */ /* 0x000fc60000000800 */
[--C-:B------:R-:W-:Y:S01]  /*2290*/  FFMA R9, R26, UR10, -R8.reuse ;  /* 0x0000000a1a097c23 */ /* 0x100fe20008000808 */
[----:B------:R-:W-:Y:S02]  /*22a0*/  ULDC UR10, c[0x0][0x604] ;  /* 0x00018100000a7ab9 */ /* 0x000fe40000000800 */
[--C-:B------:R-:W-:Y:S01]  /*22b0*/  FFMA R10, R27, UR10, -R8.reuse ;  /* 0x0000000a1b0a7c23 */ /* 0x100fe20008000808 */
[----:B------:R-:W-:Y:S01]  /*22c0*/  ULDC UR10, c[0x0][0x604] ;  /* 0x00018100000a7ab9 */ /* 0x000fe20000000800 */
[----:B------:R-:W-:Y:S01]  /*22d0*/  FSETP.GEU.AND P1, PT, R9, -126, PT ;  /* 0xc2fc00000900780b */ /* 0x000fe20003f2e000 */
        /* <DEDUP_REMOVED lines=13> */
[----:B--2---:R-:W-:Y:S01]  /*23b0*/  FMNMX R4, R3, R4, !PT ;  /* 0x0000000403047209 */ /* 0x004fe20007800000 */
[----:B------:R-:W-:Y:S01]  /*23c0*/  ULDC UR10, c[0x0][0x604] ;  /* 0x00018100000a7ab9 */ /* 0x000fe20000000800 */
[----:B------:R-:W-:Y:S01]  /*23d0*/  @!P4 FMUL R10, R10, 0.5 ;  /* 0x3f0000000a0ac820 */ /* 0x000fe20000400000 */
[--C-:B------:R-:W-:Y:S01]  /*23e0*/  FFMA R16, R39, UR10, -R8.reuse ;  /* 0x0000000a27107c23 */ /* 0x100fe20008000808 */
[----:B------:R-:W-:Y:S01]  /*23f0*/  FSETP.NEU.AND P5, PT, R4, -INF , PT ;  /* 0xff8000000400780b */ /* 0x000fe20003fad000 */
[----:B------:R-:W-:Y:S01]  /*2400*/  ULDC UR10, c[0x0][0x604] ;  /* 0x00018100000a7ab9 */ /* 0x000fe20000000800 */
[----:B------:R-:W-:Y:S01]  /*2410*/  @!P1 FMUL R9, R9, 0.5 ;  /* 0x3f00000009099820 */ /* 0x000fe20000400000 */
[--C-:B------:R-:W-:Y:S01]  /*2420*/  FFMA R13, R42, UR10, -R8.reuse ;  /* 0x0000000a2a0d7c23 */ /* 0x100fe20008000808 */
[----:B------:R-:W-:Y:S01]  /*2430*/  FSEL R3, R4, RZ, P5 ;  /* 0x000000ff04037208 */ /* 0x000fe20002800000 */
[----:B------:R-:W-:Y:S01]  /*2440*/  @!P2 FMUL R12, R12, 0.5 ;  /* 0x3f0000000c0ca820 */ /* 0x000fe20000400000 */
[----:B------:R-:W-:Y:S01]  /*2450*/  FSETP.GEU.AND P5, PT, R14, -126, PT ;  /* 0xc2fc00000e00780b */ /* 0x000fe20003fae000 */
[----:B------:R-:W-:Y:S01]  /*2460*/  @!P6 FMUL R11, R11, 0.5 ;  /* 0x3f0000000b0be820 */ /* 0x000fe20000400000 */
[----:B------:R-:W2:Y:S01]  /*2470*/  MUFU.EX2 R10, R10 ;  /* 0x0000000a000a7308 */ /* 0x000ea20000000800 */
[----:B------:R-:W-:Y:S01]  /*2480*/  ULDC UR10, c[0x0][0x604] ;  /* 0x00018100000a7ab9 */ /* 0x000fe20000000800 */
[----:B------:R-:W-:Y:S01]  /*2490*/  @!P3 FMUL R27, R27, 0.5 ;  /* 0x3f0000001b1bb820 */ /* 0x000fe20000400000 */
[----:B------:R-:W-:Y:S01]  /*24a0*/  FFMA R18, R43, UR10, -R8 ;  /* 0x0000000a2b127c23 */ /* 0x000fe20008000808 */
[----:B------:R-:W-:-:S02]  /*24b0*/  ULDC UR10, c[0x0][0x604] ;  /* 0x00018100000a7ab9 */ /* 0x000fc40000000800 */
[--C-:B------:R-:W-:Y:S01]  /*24c0*/  FFMA R35, R46, UR10, -R8.reuse ;  /* 0x0000000a2e237c23 */ /* 0x100fe20008000808 */
[----:B------:R-:W-:Y:S01]  /*24d0*/  ULDC UR10, c[0x0][0x604] ;  /* 0x00018100000a7ab9 */ /* 0x000fe20000000800 */
[----:B------:R-:W3:Y:S01]  /*24e0*/  MUFU.EX2 R11, R11 ;  /* 0x0000000b000b7308 */ /* 0x000ee20000000800 */
[--C-:B------:R-:W-:Y:S01]  /*24f0*/  FFMA R20, R47, UR10, -R8.reuse ;  /* 0x0000000a2f147c23 */ /* 0x100fe20008000808 */
[----:B------:R-:W-:Y:S01]  /*2500*/  ULDC UR10, c[0x0][0x604] ;  /* 0x00018100000a7ab9 */ /* 0x000fe20000000800 */
[----:B------:R-:W-:Y:S01]  /*2510*/  @!P5 FMUL R14, R14, 0.5 ;  /* 0x3f0000000e0ed820 */ /* 0x000fe20000400000 */
[--C-:B------:R-:W-:Y:S01]  /*2520*/  FFMA R15, R50, UR10, -R8.reuse ;  /* 0x0000000a320f7c23 */ /* 0x100fe20008000808 */
[----:B------:R-:W-:Y:S02]  /*2530*/  ULDC UR10, c[0x0][0x604] ;  /* 0x00018100000a7ab9 */ /* 0x000fe40000000800 */
[----:B------:R-:W-:Y:S01]  /*2540*/  FFMA R22, R51, UR10, -R8 ;  /* 0x0000000a33167c23 */ /* 0x000fe20008000808 */
[----:B------:R-:W4:Y:S01]  /*2550*/  MUFU.EX2 R12, R12 ;  /* 0x0000000c000c7308 */ /* 0x000f220000000800 */
[----:B--2---:R-:W-:Y:S01]  /*2560*/  @!P4 FMUL R10, R10, R10 ;  /* 0x0000000a0a0ac220 */ /* 0x004fe20000400000 */
[----:B------:R-:W-:Y:S01]  /*2570*/  FSETP.GEU.AND P4, PT, R16, -126, PT ;  /* 0xc2fc00001000780b */ /* 0x000fe20003f8e000 */
[----:B------:R-:W-:-:S02]  /*2580*/  ULDC UR10, c[0x0][0x604] ;  /* 0x00018100000a7ab9 */ /* 0x000fc40000000800 */
[--C-:B------:R-:W-:Y:S01]  /*2590*/  FFMA R24, R54, UR10, -R8.reuse ;  /* 0x0000000a36187c23 */ /* 0x100fe20008000808 */
[----:B------:R-:W-:Y:S02]  /*25a0*/  ULDC UR10, c[0x0][0x604] ;  /* 0x00018100000a7ab9 */ /* 0x000fe40000000800 */
[----:B------:R-:W2:Y:S01]  /*25b0*/  MUFU.EX2 R14, R14 ;  /* 0x0000000e000e7308 */ /* 0x000ea20000000800 */
[----:B---3--:R-:W-:Y:S01]  /*25c0*/  @!P6 FMUL R11, R11, R11 ;  /* 0x0000000b0b0be220 */ /* 0x008fe20000400000 */
[----:B------:R-:W-:Y:S01]  /*25d0*/  FSETP.GEU.AND P6, PT, R35, -126, PT ;  /* 0xc2fc00002300780b */ /* 0x000fe20003fce000 */
[--C-:B------:R-:W-:Y:S01]  /*25e0*/  FFMA R55, R55, UR10, -R8.reuse ;  /* 0x0000000a37377c23 */ /* 0x100fe20008000808 */
[----:B------:R-:W-:Y:S02]  /*25f0*/  ULDC UR10, c[0x0][0x604] ;  /* 0x00018100000a7ab9 */ /* 0x000fe40000000800 */
[----:B------:R-:W-:Y:S01]  /*2600*/  FFMA R58, R58, UR10, -R8 ;  /* 0x0000000a3a3a7c23 */ /* 0x000fe20008000808 */
[----:B------:R-:W-:Y:S01]  /*2610*/  @!P4 FMUL R16, R16, 0.5 ;  /* 0x3f0000001010c820 */ /* 0x000fe20000400000 */
[----:B------:R-:W3:Y:S01]  /*2620*/  MUFU.EX2 R9, R9 ;  /* 0x0000000900097308 */ /* 0x000ee20000000800 */
[----:B----4-:R-:W-:Y:S01]  /*2630*/  @!P2 FMUL R12, R12, R12 ;  /* 0x0000000c0c0ca220 */ /* 0x010fe20000400000 */
[----:B------:R-:W-:Y:S01]  /*2640*/  FSETP.GEU.AND P2, PT, R18, -126, PT ;  /* 0xc2fc00001200780b */ /* 0x000fe20003f4e000 */
[----:B------:R-:W-:-:S02]  /*2650*/  ULDC UR10, c[0x0][0x604] ;  /* 0x00018100000a7ab9 */ /* 0x000fc40000000800 */
[--C-:B------:R-:W-:Y:S01]  /*2660*/  FFMA R59, R59, UR10, -R8.reuse ;  /* 0x0000000a3b3b7c23 */ /* 0x100fe20008000808 */
[----:B------:R-:W-:Y:S01]  /*2670*/  ULDC UR10, c[0x0][0x604] ;  /* 0x00018100000a7ab9 */ /* 0x000fe20000000800 */
[----:B------:R-:W-:Y:S01]  /*2680*/  @!P6 FMUL R35, R35, 0.5 ;  /* 0x3f0000002323e820 */ /* 0x000fe20000400000 */
[----:B------:R-:W4:Y:S01]  /*2690*/  MUFU.EX2 R27, R27 ;  /* 0x0000001b001b7308 */ /* 0x000f220000000800 */
[----:B--2---:R-:W-:Y:S01]  /*26a0*/  @!P5 FMUL R14, R14, R14 ;  /* 0x0000000e0e0ed220 */ /* 0x004fe20000400000 */
[----:B------:R-:W-:Y:S01]  /*26b0*/  FSETP.GEU.AND P5, PT, R20, -126, PT ;  /* 0xc2fc00001400780b */ /* 0x000fe20003fae000 */
[--C-:B------:R-:W-:Y:S01]  /*26c0*/  FFMA R62, R62, UR10, -R8.reuse ;  /* 0x0000000a3e3e7c23 */ /* 0x100fe20008000808 */
[----:B------:R-:W-:Y:S02]  /*26d0*/  ULDC UR10, c[0x0][0x604] ;  /* 0x00018100000a7ab9 */ /* 0x000fe40000000800 */
[----:B------:R-:W-:Y:S01]  /*26e0*/  FFMA R63, R63, UR10, -R8 ;  /* 0x0000000a3f3f7c23 */ /* 0x000fe20008000808 */
[----:B------:R-:W-:Y:S01]  /*26f0*/  @!P2 FMUL R18, R18, 0.5 ;  /* 0x3f0000001212a820 */ /* 0x000fe20000400000 */
[----:B------:R-:W2:Y:S01]  /*2700*/  MUFU.EX2 R35, R35 ;  /* 0x0000002300237308 */ /* 0x000ea20000000800 */
[----:B---3--:R-:W-:Y:S01]  /*2710*/  @!P1 FMUL R9, R9, R9 ;  /* 0x0000000909099220 */ /* 0x008fe20000400000 */
[----:B------:R-:W-:Y:S01]  /*2720*/  FSETP.GEU.AND P1, PT, R31, -126, PT ;  /* 0xc2fc00001f00780b */ /* 0x000fe20003f2e000 */
[----:B------:R-:W-:-:S02]  /*2730*/  ULDC UR10, c[0x0][0x604] ;  /* 0x00018100000a7ab9 */ /* 0x000fc40000000800 */
[--C-:B------:R-:W-:Y:S01]  /*2740*/  FFMA R66, R66, UR10, -R8.reuse ;  /* 0x0000000a42427c23 */ /* 0x100fe20008000808 */
[----:B------:R-:W-:Y:S01]  /*2750*/  ULDC UR10, c[0x0][0x604] ;  /* 0x00018100000a7ab9 */ /* 0x000fe20000000800 */
[----:B------:R-:W-:Y:S01]  /*2760*/  @!P5 FMUL R20, R20, 0.5 ;  /* 0x3f0000001414d820 */ /* 0x000fe20000400000 */
[----:B------:R-:W3:Y:S01]  /*2770*/  MUFU.EX2 R16, R16 ;  /* 0x0000001000107308 */ /* 0x000ee20000000800 */
[----:B----4-:R-:W-:Y:S01]  /*2780*/  @!P3 FMUL R27, R27, R27 ;  /* 0x0000001b1b1bb220 */ /* 0x010fe20000400000 */
[----:B------:R-:W-:Y:S01]  /*2790*/  FSETP.GEU.AND P3, PT, R13, -126, PT ;  /* 0xc2fc00000d00780b */ /* 0x000fe20003f6e000 */
[--C-:B------:R-:W-:Y:S01]  /*27a0*/  FFMA R67, R67, UR10, -R8.reuse ;  /* 0x0000000a43437c23 */ /* 0x100fe20008000808 */
[----:B------:R-:W-:Y:S02]  /*27b0*/  ULDC UR10, c[0x0][0x604] ;  /* 0x00018100000a7ab9 */ /* 0x000fe40000000800 */
[----:B------:R-:W-:Y:S01]  /*27c0*/  FFMA R70, R70, UR10, -R8 ;  /* 0x0000000a46467c23 */ /* 0x000fe20008000808 */
[----:B------:R-:W-:Y:S01]  /*27d0*/  @!P1 FMUL R31, R31, 0.5 ;  /* 0x3f0000001f1f9820 */ /* 0x000fe20000400000 */
[----:B------:R-:W4:Y:S01]  /*27e0*/  MUFU.EX2 R18, R18 ;  /* 0x0000001200127308 */ /* 0x000f220000000800 */
[----:B--2---:R-:W-:Y:S01]  /*27f0*/  @!P6 FMUL R35, R35, R35 ;  /* 0x000000232323e220 */ /* 0x004fe20000400000 */
[----:B------:R-:W-:Y:S01]  /*2800*/  FSETP.GEU.AND P6, PT, R58, -126, PT ;  /* 0xc2fc00003a00780b */ /* 0x000fe20003fce000 */
[----:B------:R-:W-:-:S02]  /*2810*/  ULDC UR10, c[0x0][0x604] ;  /* 0x00018100000a7ab9 */ /* 0x000fc40000000800 */
[--C-:B------:R-:W-:Y:S01]  /*2820*/  FFMA R71, R71, UR10, -R8.reuse ;  /* 0x0000000a47477c23 */ /* 0x100fe20008000808 */
[----:B------:R-:W-:Y:S01]  /*2830*/  ULDC UR10, c[0x0][0x604] ;  /* 0x00018100000a7ab9 */ /* 0x000fe20000000800 */
[----:B------:R-:W-:Y:S01]  /*2840*/  @!P3 FMUL R13, R13, 0.5 ;  /* 0x3f0000000d0db820 */ /* 0x000fe20000400000 */
        /* <DEDUP_REMOVED lines=39> */
[----:B------:R-:W-:Y:S01]  /*2ac0*/  FMUL R3, R3, UR10 ;  /* 0x0000000a03037c20 */ /* 0x000fe20008400000 */
        /* <DEDUP_REMOVED lines=83> */
[----:B------:R-:W-:Y:S02]  /*3000*/  FADD R46, R15, R82 ;  /* 0x000000520f2e7221 */ /* 0x000fe40000000000 */
[----:B------:R-:W-:Y:S01]  /*3010*/  @!P3 FMUL R78, R78, 0.5 ;  /* 0x3f0000004e4eb820 */ /* 0x000fe20000400000 */
[----:B------:R-:W2:Y:S01]  /*3020*/  MUFU.EX2 R87, R17 ;  /* 0x0000001100577308 */ /* 0x000ea20000000800 */
[----:B---3--:R-:W-:Y:S01]  /*3030*/  @!P4 FMUL R91, R91, R91 ;  /* 0x0000005b5b5bc220 */ /* 0x008fe20000400000 */
[----:B------:R-:W-:-:S05]  /*3040*/  FSETP.GEU.AND P4, PT, R8, -126, PT ;  /* 0xc2fc00000800780b */ /* 0x000fca0003f8e000 */
[----:B------:R-:W-:Y:S01]  /*3050*/  @!P6 FMUL R28, R28, 0.5 ;  /* 0x3f0000001c1ce820 */ /* 0x000fe20000400000 */
[----:B------:R-:W3:Y:S01]  /*3060*/  MUFU.EX2 R74, R74 ;  /* 0x0000004a004a7308 */ /* 0x000ee20000000800 */
[----:B----4-:R-:W-:Y:S01]  /*3070*/  @!P2 FMUL R83, R83, R83 ;  /* 0x000000535353a220 */ /* 0x010fe20000400000 */
[----:B------:R-:W-:-:S05]  /*3080*/  FSETP.GEU.AND P2, PT, R25, -126, PT ;  /* 0xc2fc00001900780b */ /* 0x000fca0003f4e000 */
[----:B------:R-:W-:Y:S01]  /*3090*/  @!P4 FMUL R8, R8, 0.5 ;  /* 0x3f0000000808c820 */ /* 0x000fe20000400000 */
[----:B------:R-:W4:Y:S01]  /*30a0*/  MUFU.EX2 R78, R78 ;  /* 0x0000004e004e7308 */ /* 0x000f220000000800 */
[----:B--2---:R-:W-:Y:S01]  /*30b0*/  @!P5 FMUL R87, R87, R87 ;  /* 0x000000575757d220 */ /* 0x004fe20000400000 */
[----:B------:R-:W-:-:S05]  /*30c0*/  FSETP.GEU.AND P5, PT, R29, -126, PT ;  /* 0xc2fc00001d00780b */ /* 0x000fca0003fae000 */
        /* <DEDUP_REMOVED lines=21> */
[----:B------:R4:W5:Y:S01]  /*3220*/  MUFU.EX2 R17, R2 ;  /* 0x0000000200117308 */ /* 0x0009620000000800 */
[----:B--2---:R-:W-:Y:S01]  /*3230*/  @!P5 FMUL R19, R19, R19 ;  /* 0x000000131313d220 */ /* 0x004fe20000400000 */
[----:B------:R-:W-:-:S05]  /*3240*/  FSETP.GEU.AND P5, PT, R41, -126, PT ;  /* 0xc2fc00002900780b */ /* 0x000fca0003fae000 */
[----:B------:R-:W-:Y:S01]  /*3250*/  @!P4 FMUL R33, R33, 0.5 ;  /* 0x3f0000002121c820 */ /* 0x000fe20000400000 */
[----:B------:R-:W2:Y:S01]  /*3260*/  MUFU.EX2 R23, R37 ;  /* 0x0000002500177308 */ /* 0x000ea20000000800 */
[----:B---3--:R-:W-:Y:S01]  /*3270*/  @!P1 FMUL R43, R43, R43 ;  /* 0x0000002b2b2b9220 */ /* 0x008fe20000400000 */
[----:B------:R-:W-:Y:S01]  /*3280*/  FSETP.GEU.AND P1, PT, R32, -126, PT ;  /* 0xc2fc00002000780b */ /* 0x000fe20003f2e000 */
[--C-:B----4-:R-:W-:Y:S01]  /*3290*/  FFMA R2, R57, UR10, -R3.reuse ;  /* 0x0000000a39027c23 */ /* 0x110fe20008000803 */
[----:B------:R-:W-:Y:S02]  /*32a0*/  ULDC UR10, c[0x0][0x604] ;  /* 0x00018100000a7ab9 */ /* 0x000fe40000000800 */
[----:B------:R-:W-:Y:S01]  /*32b0*/  FFMA R60, R60, UR10, -R3 ;  /* 0x0000000a3c3c7c23 */ /* 0x000fe20008000803 */
[----:B------:R-:W-:Y:S01]  /*32c0*/  @!P5 FMUL R41, R41, 0.5 ;  /* 0x3f0000002929d820 */ /* 0x000fe20000400000 */
[----:B------:R3:W4:Y:S01]  /*32d0*/  MUFU.EX2 R21, R33 ;  /* 0x0000002100157308 */ /* 0x0007220000000800 */
[----:B-----5:R-:W-:Y:S01]  /*32e0*/  @!P3 FMUL R17, R17, R17 ;  /* 0x000000111111b220 */ /* 0x020fe20000400000 */
[----:B------:R-:W-:Y:S01]  /*32f0*/  FSETP.GEU.AND P3, PT, R36, -126, PT ;  /* 0xc2fc00002400780b */ /* 0x000fe20003f6e000 */
[----:B------:R-:W-:-:S02]  /*3300*/  ULDC UR10, c[0x0][0x604] ;  /* 0x00018100000a7ab9 */ /* 0x000fc40000000800 */
[--C-:B------:R-:W-:Y:S01]  /*3310*/  FFMA R25, R61, UR10, -R3.reuse ;  /* 0x0000000a3d197c23 */ /* 0x100fe20008000803 */
[----:B------:R-:W-:Y:S01]  /*3320*/  ULDC UR10, c[0x0][0x604] ;  /* 0x00018100000a7ab9 */ /* 0x000fe20000000800 */
[----:B------:R-:W-:Y:S01]  /*3330*/  @!P1 FMUL R32, R32, 0.5 ;  /* 0x3f00000020209820 */ /* 0x000fe20000400000 */
[----:B------:R-:W5:Y:S01]  /*3340*/  MUFU.EX2 R40, R40 ;  /* 0x0000002800287308 */ /* 0x000f620000000800 */
[----:B--2---:R-:W-:Y:S01]  /*3350*/  @!P2 FMUL R23, R23, R23 ;  /* 0x000000171717a220 */ /* 0x004fe20000400000 */
[----:B------:R-:W-:Y:S01]  /*3360*/  FSETP.GEU.AND P2, PT, R49, -126, PT ;  /* 0xc2fc00003100780b */ /* 0x000fe20003f4e000 */
[----:B------:R-:W-:Y:S01]  /*3370*/  FFMA R64, R64, UR10, -R3 ;  /* 0x0000000a40407c23 */ /* 0x000fe20008000803 */
[----:B------:R-:W-:Y:S01]  /*3380*/  ULDC UR10, c[0x0][0x604] ;  /* 0x00018100000a7ab9 */ /* 0x000fe20000000800 */
[----:B---3--:R-:W-:Y:S01]  /*3390*/  FADD R33, R18, R91 ;  /* 0x0000005b12217221 */ /* 0x008fe20000000000 */
[----:B------:R-:W-:Y:S01]  /*33a0*/  FFMA R29, R65, UR10, -R3 ;  /* 0x0000000a411d7c23 */ /* 0x000fe20008000803 */
[----:B------:R-:W-:Y:S01]  /*33b0*/  @!P3 FMUL R36, R36, 0.5 ;  /* 0x3f0000002424b820 */ /* 0x000fe20000400000 */
[----:B------:R-:W2:Y:S01]  /*33c0*/  MUFU.EX2 R59, R41 ;  /* 0x00000029003b7308 */ /* 0x000ea20000000800 */
[----:B----4-:R-:W-:Y:S01]  /*33d0*/  @!P4 FMUL R21, R21, R21 ;  /* 0x000000151515c220 */ /* 0x010fe20000400000 */
[----:B------:R-:W-:Y:S01]  /*33e0*/  FSETP.GEU.AND P4, PT, R45, -126, PT ;  /* 0xc2fc00002d00780b */ /* 0x000fe20003f8e000 */
[----:B------:R-:W-:-:S02]  /*33f0*/  ULDC UR10, c[0x0][0x604] ;  /* 0x00018100000a7ab9 */ /* 0x000fc40000000800 */
[--C-:B------:R-:W-:Y:S01]  /*3400*/  FFMA R68, R68, UR10, -R3.reuse ;  /* 0x0000000a44447c23 */ /* 0x100fe20008000803 */
[----:B------:R-:W-:Y:S01]  /*3410*/  ULDC UR10, c[0x0][0x604] ;  /* 0x00018100000a7ab9 */ /* 0x000fe20000000800 */
[----:B------:R-:W-:Y:S01]  /*3420*/  @!P2 FMUL R49, R49, 0.5 ;  /* 0x3f0000003131a820 */ /* 0x000fe20000400000 */
[----:B------:R-:W3:Y:S01]  /*3430*/  MUFU.EX2 R30, R36 ;  /* 0x00000024001e7308 */ /* 0x000ee20000000800 */
[----:B-----5:R-:W-:Y:S01]  /*3440*/  @!P6 FMUL R40, R40, R40 ;  /* 0x000000282828e220 */ /* 0x020fe20000400000 */
[----:B------:R-:W-:Y:S01]  /*3450*/  FSETP.GEU.AND P6, PT, R52, -126, PT ;  /* 0xc2fc00003400780b */ /* 0x000fe20003fce000 */
[----:B------:R-:W-:Y:S01]  /*3460*/  FFMA R72, R72, UR10, -R3 ;  /* 0x0000000a48487c23 */ /* 0x000fe20008000803 */
[----:B------:R-:W-:-:S03]  /*3470*/  ULDC UR10, c[0x0][0x604] ;  /* 0x00018100000a7ab9 */ /* 0x000fc60000000800 */
        /* <DEDUP_REMOVED lines=30> */
[----:B---3--:R-:W-:-:S06]  /*3660*/  @!P2 FMUL R54, R54, R54 ;  /* 0x000000363636a220 */ /* 0x008fcc0000400000 */
[----:B------:R-:W-:Y:S01]  /*3670*/  @!P5 FMUL R29, R29, 0.5 ;  /* 0x3f0000001d1dd820 */ /* 0x000fe20000400000 */
[----:B------:R3:W5:Y:S01]  /*3680*/  MUFU.EX2 R61, R2 ;  /* 0x00000002003d7308 */ /* 0x0007620000000800 */
[----:B----4-:R-:W-:Y:S01]  /*3690*/  @!P3 FMUL R36, R36, R36 ;  /* 0x000000242424b220 */ /* 0x010fe20000400000 */
[----:B------:R-:W-:-:S06]  /*36a0*/  FSETP.GEU.AND P3, PT, R60, -126, PT ;  /* 0xc2fc00003c00780b */ /* 0x000fcc0003f6e000 */
[----:B------:R-:W4:Y:S01]  /*36b0*/  MUFU.EX2 R65, R64 ;  /* 0x0000004000417308 */ /* 0x000f220000000800 */
[--C-:B---3--:R-:W-:Y:S01]  /*36c0*/  FFMA R2, R69, UR10, -R3.reuse ;  /* 0x0000000a45027c23 */ /* 0x108fe20008000803 */
[----:B------:R-:W-:Y:S01]  /*36d0*/  ULDC UR10, c[0x0][0x604] ;  /* 0x00018100000a7ab9 */ /* 0x000fe20000000800 */
[----:B--2---:R-:W-:Y:S01]  /*36e0*/  @!P1 FMUL R34, R34, R34 ;  /* 0x0000002222229220 */ /* 0x004fe20000400000 */
[--C-:B------:R-:W-:Y:S01]  /*36f0*/  FFMA R25, R73, UR10, -R3.reuse ;  /* 0x0000000a49197c23 */ /* 0x100fe20008000803 */
[----:B------:R-:W-:Y:S01]  /*3700*/  ULDC UR10, c[0x0][0x604] ;  /* 0x00018100000a7ab9 */ /* 0x000fe20000000800 */
[----:B------:R-:W-:Y:S01]  /*3710*/  FSETP.GEU.AND P1, PT, R56, -126, PT ;  /* 0xc2fc00003800780b */ /* 0x000fe20003f2e000 */
[--C-:B------:R-:W-:Y:S01]  /*3720*/  FFMA R80, R80, UR10, -R3.reuse ;  /* 0x0000000a50507c23 */ /* 0x100fe20008000803 */
[----:B------:R-:W2:Y:S01]  /*3730*/  MUFU.EX2 R48, R29 ;  /* 0x0000001d00307308 */ /* 0x000ea20000000800 */
[----:B------:R-:W-:Y:S01]  /*3740*/  ULDC UR10, c[0x0][0x604] ;  /* 0x00018100000a7ab9 */ /* 0x000fe20000000800 */
[----:B------:R-:W-:Y:S01]  /*3750*/  FSETP.GEU.AND P2, PT, R25, -126, PT ;  /* 0xc2fc00001900780b */ /* 0x000fe20003f4e000 */
[----:B------:R-:W-:Y:S01]  /*3760*/  FFMA R81, R81, UR10, -R3 ;  /* 0x0000000a51517c23 */ /* 0x000fe20008000803 */
[----:B-----5:R-:W-:Y:S01]  /*3770*/  @!P4 FMUL R61, R61, R61 ;  /* 0x0000003d3d3dc220 */ /* 0x020fe20000400000 */
[----:B------:R-:W-:Y:S01]  /*3780*/  FSETP.GEU.AND P4, PT, R72, -126, PT ;  /* 0xc2fc00004800780b */ /* 0x000fe20003f8e000 */
[----:B------:R-:W-:Y:S01]  /*3790*/  @!P3 FMUL R60, R60, 0.5 ;  /* 0x3f0000003c3cb820 */ /* 0x000fe20000400000 */
[----:B------:R-:W-:Y:S01]  /*37a0*/  ULDC UR10, c[0x0][0x604] ;  /* 0x00018100000a7ab9 */ /* 0x000fe20000000800 */
[----:B----4-:R-:W-:Y:S01]  /*37b0*/  @!P6 FMUL R65, R65, R65 ;  /* 0x000000414141e220 */ /* 0x010fe20000400000 */
[----:B------:R-:W-:-:S02]  /*37c0*/  FSETP.GEU.AND P6, PT, R80, -126, PT ;  /* 0xc2fc00005000780b */ /* 0x000fc40003fce000 */
[----:B------:R-:W-:Y:S01]  /*37d0*/  @!P1 FMUL R56, R56, 0.5 ;  /* 0x3f00000038389820 */ /* 0x000fe20000400000 */
[----:B------:R3:W4:Y:S01]  /*37e0*/  MUFU.EX2 R71, R60 ;  /* 0x0000003c00477308 */ /* 0x0007220000000800 */
[--C-:B------:R-:W-:Y:S01]  /*37f0*/  FFMA R76, R76, UR10, -R3.reuse ;  /* 0x0000000a4c4c7c23 */ /* 0x100fe20008000803 */
[----:B------:R-:W-:Y:S01]  /*3800*/  ULDC UR10, c[0x0][0x604] ;  /* 0x00018100000a7ab9 */ /* 0x000fe20000000800 */
[----:B------:R-:W-:Y:S01]  /*3810*/  @!P2 FMUL R25, R25, 0.5 ;  /* 0x3f0000001919a820 */ /* 0x000fe20000400000 */
[--C-:B------:R-:W-:Y:S01]  /*3820*/  FFMA R77, R77, UR10, -R3.reuse ;  /* 0x0000000a4d4d7c23 */ /* 0x100fe20008000803 */
[----:B--2---:R-:W-:Y:S01]  /*3830*/  @!P5 FMUL R48, R48, R48 ;  /* 0x000000303030d220 */ /* 0x004fe20000400000 */
[----:B------:R-:W-:Y:S01]  /*3840*/  FSETP.GEU.AND P5, PT, R81, -126, PT ;  /* 0xc2fc00005100780b */ /* 0x000fe20003fae000 */
[----:B------:R-:W-:Y:S01]  /*3850*/  @!P4 FMUL R72, R72, 0.5 ;  /* 0x3f0000004848c820 */ /* 0x000fe20000400000 */
[----:B------:R2:W5:Y:S01]  /*3860*/  MUFU.EX2 R44, R25 ;  /* 0x00000019002c7308 */ /* 0x0005620000000800 */
[----:B------:R-:W-:Y:S01]  /*3870*/  ULDC UR10, c[0x0][0x604] ;  /* 0x00018100000a7ab9 */ /* 0x000fe20000000800 */
[----:B------:R-:W-:Y:S01]  /*3880*/  FADD R29, R13, R74 ;  /* 0x0000004a0d1d7221 */ /* 0x000fe20000000000 */
[----:B------:R-:W-:Y:S01]  /*3890*/  @!P6 FMUL R80, R80, 0.5 ;  /* 0x3f0000005050e820 */ /* 0x000fe20000400000 */
[--C-:B------:R-:W-:Y:S01]  /*38a0*/  FFMA R84, R84, UR10, -R3.reuse ;  /* 0x0000000a54547c23 */ /* 0x100fe20008000803 */
[----:B------:R-:W-:Y:S01]  /*38b0*/  FFMA R3, R85, UR11, -R3 ;  /* 0x0000000b55037c23 */ /* 0x000fe20008000803 */
[----:B---3--:R-:W-:-:S02]  /*38c0*/  FADD R60, R22, R87 ;  /* 0x00000057163c7221 */ /* 0x008fc40000000000 */
[----:B------:R3:W1:Y:S01]  /*38d0*/  MUFU.EX2 R52, R56 ;  /* 0x0000003800347308 */ /* 0x0006620000000800 */
[----:B----4-:R-:W-:Y:S01]  /*38e0*/  @!P3 FMUL R71, R71, R71 ;  /* 0x000000474747b220 */ /* 0x010fe20000400000 */
[----:B------:R-:W-:Y:S01]  /*38f0*/  FSETP.GEU.AND P3, PT, R2, -126, PT ;  /* 0xc2fc00000200780b */ /* 0x000fe20003f6e000 */
[----:B------:R-:W-:Y:S01]  /*3900*/  @!P5 FMUL R81, R81, 0.5 ;  /* 0x3f0000005151d820 */ /* 0x000fe20000400000 */
[----:B--2---:R-:W-:-:S04]  /*3910*/  FADD R25, R11, R66 ;  /* 0x000000420b197221 */ /* 0x004fc80000000000 */
[----:B------:R-:W2:Y:S01]  /*3920*/  MUFU.EX2 R73, R72 ;  /* 0x0000004800497308 */ /* 0x000ea20000000800 */
[----:B-----5:R-:W-:Y:S01]  /*3930*/  @!P2 FMUL R44, R44, R44 ;  /* 0x0000002c2c2ca220 */ /* 0x020fe20000400000 */
[----:B------:R-:W-:Y:S01]  /*3940*/  FSETP.GEU.AND P2, PT, R77, -126, PT ;  /* 0xc2fc00004d00780b */ /* 0x000fe20003f4e000 */
[----:B------:R-:W-:Y:S01]  /*3950*/  FADD R86, R25, R46 ;  /* 0x0000002e19567221 */ /* 0x000fe20000000000 */
[----:B------:R-:W-:Y:S01]  /*3960*/  FADD R25, R27, R62 ;  /* 0x0000003e1b197221 */ /* 0x000fe20000000000 */
[----:B---3--:R-:W-:Y:S01]  /*3970*/  FADD R56, R35, R78 ;  /* 0x0000004e23387221 */ /* 0x008fe20000000000 */
[----:B------:R-:W-:Y:S01]  /*3980*/  F2FP.F16.F32.PACK_AB R27, R12, R27 ;  /* 0x0000001b0c1b723e */ /* 0x000fe200000000ff */
[----:B------:R-:W-:Y:S01]  /*3990*/  @!P3 FMUL R2, R2, 0.5 ;  /* 0x3f0000000202b820 */ /* 0x000fe20000400000 */
[----:B------:R-:W3:Y:S01]  /*39a0*/  MUFU.EX2 R79, R80 ;  /* 0x00000050004f7308 */ /* 0x000ee20000000800 */
[----:B-1----:R-:W-:Y:S01]  /*39b0*/  @!P1 FMUL R52, R52, R52 ;  /* 0x0000003434349220 */ /* 0x002fe20000400000 */
[----:B------:R-:W-:Y:S01]  /*39c0*/  FSETP.GEU.AND P1, PT, R68, -126, PT ;  /* 0xc2fc00004400780b */ /* 0x000fe20003f2e000 */
[----:B------:R-:W-:Y:S01]  /*39d0*/  FADD R53, R25, R56 ;  /* 0x0000003819357221 */ /* 0x000fe20000000000 */
[----:B------:R-:W-:Y:S01]  /*39e0*/  FADD R56, R24, R43 ;  /* 0x0000002b18387221 */ /* 0x000fe20000000000 */
[----:B------:R-:W-:Y:S01]  /*39f0*/  FADD R25, R31, R70 ;  /* 0x000000461f197221 */ /* 0x000fe20000000000 */
[----:B------:R-:W-:Y:S01]  /*3a00*/  F2FP.F16.F32.PACK_AB R31, R16, R31 ;  /* 0x0000001f101f723e */ /* 0x000fe200000000ff */
[----:B------:R-:W-:Y:S01]  /*3a10*/  @!P2 FMUL R77, R77, 0.5 ;  /* 0x3f0000004d4da820 */ /* 0x000fe20000400000 */
[----:B------:R-:W1:Y:S01]  /*3a20*/  MUFU.EX2 R42, R81 ;  /* 0x00000051002a7308 */ /* 0x000e620000000800 */
[----:B--2---:R-:W-:Y:S01]  /*3a30*/  @!P4 FMUL R73, R73, R73 ;  /* 0x000000494949c220 */ /* 0x004fe20000400000 */
[----:B------:R-:W-:Y:S01]  /*3a40*/  FSETP.GEU.AND P4, PT, R76, -126, PT ;  /* 0xc2fc00004c00780b */ /* 0x000fe20003f8e000 */
[----:B------:R-:W-:Y:S01]  /*3a50*/  FADD R90, R25, R56 ;  /* 0x00000038195a7221 */ /* 0x000fe20000000000 */
[----:B------:R-:W-:Y:S01]  /*3a60*/  FADD R25, R26, R61 ;  /* 0x0000003d1a197221 */ /* 0x000fe20000000000 */
[----:B------:R-:W-:Y:S01]  /*3a70*/  FADD R37, R40, R73 ;  /* 0x0000004928257221 */ /* 0x000fe20000000000 */
[----:B------:R-:W-:Y:S01]  /*3a80*/  F2FP.F16.F32.PACK_AB R35, R20, R35 ;  /* 0x000000231423723e */ /* 0x000fe200000000ff */
[----:B------:R-:W-:Y:S01]  /*3a90*/  @!P1 FMUL R68, R68, 0.5 ;  /* 0x3f00000044449820 */ /* 0x000fe20000400000 */
[----:B------:R-:W2:Y:S01]  /*3aa0*/  MUFU.EX2 R46, R77 ;  /* 0x0000004d002e7308 */ /* 0x000ea20000000800 */
[----:B---3--:R-:W-:Y:S01]  /*3ab0*/  @!P6 FMUL R79, R79, R79 ;  /* 0x0000004f4f4fe220 */ /* 0x008fe20000400000 */
[----:B------:R-:W-:Y:S01]  /*3ac0*/  FSETP.GEU.AND P6, PT, R84, -126, PT ;  /* 0xc2fc00005400780b */ /* 0x000fe20003fce000 */
[----:B------:R-:W-:Y:S01]  /*3ad0*/  FADD R90, R53, R90 ;  /* 0x0000005a355a7221 */ /* 0x000fe20000000000 */
[----:B------:R-:W-:Y:S01]  /*3ae0*/  F2FP.F16.F32.PACK_AB R53, R47, R58 ;  /* 0x0000003a2f35723e */ /* 0x000fe200000000ff */
[----:B------:R-:W-:Y:S01]  /*3af0*/  FADD R64, R36, R79 ;  /* 0x0000004f24407221 */ /* 0x000fe20000000000 */
[----:B------:R-:W-:Y:S01]  /*3b00*/  F2FP.F16.F32.PACK_AB R36, R67, R36 ;  /* 0x000000244324723e */ /* 0x000fe200000000ff */
[----:B------:R-:W-:Y:S01]  /*3b10*/  @!P4 FMUL R76, R76, 0.5 ;  /* 0x3f0000004c4cc820 */ /* 0x000fe20000400000 */
[----:B------:R3:W4:Y:S01]  /*3b20*/  MUFU.EX2 R69, R68 ;  /* 0x0000004400457308 */ /* 0x0007220000000800 */
[----:B-1----:R-:W-:Y:S01]  /*3b30*/  @!P5 FMUL R42, R42, R42 ;  /* 0x0000002a2a2ad220 */ /* 0x002fe20000400000 */
[----:B------:R-:W-:-:S05]  /*3b40*/  FSETP.GEU.AND P5, PT, R3, -126, PT ;  /* 0xc2fc00000300780b */ /* 0x000fca0003fae000 */
[----:B------:R-:W-:Y:S01]  /*3b50*/  @!P6 FMUL R84, R84, 0.5 ;  /* 0x3f0000005454e820 */ /* 0x000fe20000400000 */
[----:B------:R1:W5:Y:S01]  /*3b60*/  MUFU.EX2 R50, R2 ;  /* 0x0000000200327308 */ /* 0x0003620000000800 */
[----:B---3--:R-:W-:Y:S01]  /*3b70*/  FADD R68, R67, R42 ;  /* 0x0000002a43447221 */ /* 0x008fe20000000000 */
[----:B--2---:R-:W-:-:S05]  /*3b80*/  @!P2 FMUL R46, R46, R46 ;  /* 0x0000002e2e2ea220 */ /* 0x004fca0000400000 */
[----:B------:R-:W-:Y:S01]  /*3b90*/  @!P5 FMUL R3, R3, 0.5 ;  /* 0x3f0000000303d820 */ /* 0x000fe20000400000 */
[----:B------:R-:W2:Y:S01]  /*3ba0*/  MUFU.EX2 R75, R76 ;  /* 0x0000004c004b7308 */ /* 0x000ea20000000800 */
[----:B-1----:R-:W-:Y:S01]  /*3bb0*/  FADD R2, R9, R58 ;  /* 0x0000003a09027221 */ /* 0x002fe20000000000 */
[----:B----4-:R-:W-:-:S03]  /*3bc0*/  @!P1 FMUL R69, R69, R69 ;  /* 0x0000004545459220 */ /* 0x010fc60000400000 */
[----:B------:R-:W-:Y:S01]  /*3bd0*/  FADD R45, R2, R29 ;  /* 0x0000001d022d7221 */ /* 0x000fe20000000000 */
[----:B------:R-:W-:Y:S01]  /*3be0*/  FADD R2, R10, R47 ;  /* 0x0000002f0a027221 */ /* 0x000fe20000000000 */
[----:B------:R-:W-:Y:S01]  /*3bf0*/  FADD R29, R14, R51 ;  /* 0x000000330e1d7221 */ /* 0x000fe20000000000 */
[----:B------:R-:W1:Y:S01]  /*3c00*/  MUFU.EX2 R77, R84 ;  /* 0x00000054004d7308 */ /* 0x000e620000000800 */
[----:B-----5:R-:W-:Y:S01]  /*3c10*/  @!P3 FMUL R50, R50, R50 ;  /* 0x000000323232b220 */ /* 0x020fe20000400000 */
[----:B------:R-:W-:Y:S01]  /*3c20*/  FADD R49, R2, R33 ;  /* 0x0000002102317221 */ /* 0x000fe20000000000 */
[----:B------:R-:W-:Y:S01]  /*3c30*/  FADD R88, R29, R60 ;  /* 0x0000003c1d587221 */ /* 0x000fe20000000000 */
[----:B------:R-:W-:Y:S01]  /*3c40*/  FADD R2, R12, R55 ;  /* 0x000000370c027221 */ /* 0x000fe20000000000 */
[----:B------:R-:W-:Y:S01]  /*3c50*/  FADD R33, R20, R83 ;  /* 0x0000005314217221 */ /* 0x000fe20000000000 */
[----:B------:R-:W-:Y:S01]  /*3c60*/  FADD R29, R16, R89 ;  /* 0x00000059101d7221 */ /* 0x000fe20000000000 */
[----:B------:R-:W-:Y:S01]  /*3c70*/  FADD R60, R39, R8 ;  /* 0x00000008273c7221 */ /* 0x000fe20000000000 */
[----:B------:R-:W3:Y:S01]  /*3c80*/  MUFU.EX2 R56, R3 ;  /* 0x0000000300387308 */ /* 0x000ee20000000800 */
[----:B------:R-:W-:Y:S01]  /*3c90*/  FADD R80, R2, R33 ;  /* 0x0000002102507221 */ /* 0x000fe20000000000 */
[----:B------:R-:W-:Y:S01]  /*3ca0*/  FADD R2, R17, R52 ;  /* 0x0000003411027221 */ /* 0x000fe20000000000 */
[----:B------:R-:W-:Y:S01]  /*3cb0*/  FADD R81, R29, R60 ;  /* 0x0000003c1d517221 */ /* 0x000fe20000000000 */
[----:B------:R-:W-:Y:S01]  /*3cc0*/  FADD R29, R32, R65 ;  /* 0x00000041201d7221 */ /* 0x000fe20000000000 */
[----:B------:R-:W-:Y:S01]  /*3cd0*/  FADD R60, R59, R44 ;  /* 0x0000002c3b3c7221 */ /* 0x000fe20000000000 */
[----:B------:R-:W-:Y:S01]  /*3ce0*/  FADD R33, R21, R48 ;  /* 0x0000003015217221 */ /* 0x000fe20000000000 */
[----:B--2---:R-:W-:Y:S01]  /*3cf0*/  @!P4 FMUL R75, R75, R75 ;  /* 0x0000004b4b4bc220 */ /* 0x004fe20000400000 */
[----:B------:R-:W-:Y:S01]  /*3d00*/  FADD R37, R2, R37 ;  /* 0x0000002502257221 */ /* 0x000fe20000000000 */
[----:B-1----:R-:W-:Y:S01]  /*3d10*/  @!P6 FMUL R77, R77, R77 ;  /* 0x0000004d4d4de220 */ /* 0x002fe20000400000 */
[----:B------:R-:W-:Y:S01]  /*3d20*/  FADD R72, R29, R64 ;  /* 0x000000401d487221 */ /* 0x000fe20000000000 */
[----:B------:R-:W-:Y:S01]  /*3d30*/  FADD R41, R25, R60 ;  /* 0x0000003c19297221 */ /* 0x000fe20000000000 */
[----:B------:R-:W-:Y:S01]  /*3d40*/  FADD R76, R33, R68 ;  /* 0x00000044214c7221 */ /* 0x000fe20000000000 */
[----:B------:R-:W-:Y:S01]  /*3d50*/  FADD R2, R28, R71 ;  /* 0x000000471c027221 */ /* 0x000fe20000000000 */
[----:B------:R-:W-:Y:S01]  /*3d60*/  FADD R33, R34, R75 ;  /* 0x0000004b22217221 */ /* 0x000fe20000000000 */
[----:B------:R-:W-:Y:S01]  /*3d70*/  FADD R25, R30, R69 ;  /* 0x000000451e197221 */ /* 0x000fe20000000000 */
[----:B------:R-:W-:Y:S01]  /*3d80*/  FADD R64, R38, R77 ;  /* 0x0000004d26407221 */ /* 0x000fe20000000000 */
[----:B---3--:R-:W-:Y:S01]  /*3d90*/  @!P5 FMUL R56, R56, R56 ;  /* 0x000000383838d220 */ /* 0x008fe20000400000 */
[----:B------:R-:W-:Y:S01]  /*3da0*/  FADD R3, R19, R54 ;  /* 0x0000003613037221 */ /* 0x000fe20000000000 */
        /* <DEDUP_REMOVED lines=14> */
[----:B------:R-:W-:Y:S01]  /*3e90*/  MOV R3, UR30 ;  /* 0x0000001e00037c02 */ /* 0x000fe20008000f00 */
[----:B------:R-:W-:Y:S01]  /*3ea0*/  FADD R45, R45, R90 ;  /* 0x0000005a2d2d7221 */ /* 0x000fe20000000000 */
[----:B------:R-:W-:Y:S01]  /*3eb0*/  F2FP.F16.F32.PACK_AB R39, R39, R24 ;  /* 0x000000182727723e */ /* 0x000fe200000000ff */
[----:B------:R-:W-:Y:S01]  /*3ec0*/  FADD R80, R49, R80 ;  /* 0x0000005031507221 */ /* 0x000fe20000000000 */
[----:B------:R-:W-:Y:S01]  /*3ed0*/  FADD R41, R41, R68 ;  /* 0x0000004429297221 */ /* 0x000fe20000000000 */
[----:B------:R-:W-:Y:S01]  /*3ee0*/  FADD R2, R37, R2 ;  /* 0x0000000225027221 */ /* 0x000fe20000000000 */
[----:B------:R-:W-:Y:S01]  /*3ef0*/  F2FP.F16.F32.PACK_AB R24, R26, R17 ;  /* 0x000000111a18723e */ /* 0x000fe200000000ff */
[----:B------:R1:W-:Y:S01]  /*3f00*/  SYNCS.ARRIVE.TRANS64.A1T0 RZ, [R3+UR31], RZ ;  /* 0x000000ff03ff79a7 */ /* 0x0003e2000810001f */
[----:B------:R-:W-:Y:S01]  /*3f10*/  F2FP.F16.F32.PACK_AB R26, R19, R28 ;  /* 0x0000001c131a723e */ /* 0x000fe200000000ff */
[----:B------:R-:W-:Y:S01]  /*3f20*/  FADD R2, R2, R41 ;  /* 0x0000002902027221 */ /* 0x000fe20000000000 */
[----:B------:R-:W-:-:S02]  /*3f30*/  F2FP.F16.F32.PACK_AB R28, R21, R32 ;  /* 0x00000020151c723e */ /* 0x000fc400000000ff */
[----:B------:R-:W-:Y:S02]  /*3f40*/  F2FP.F16.F32.PACK_AB R32, R59, R40 ;  /* 0x000000283b20723e */ /* 0x000fe400000000ff */
[----:B------:R-:W-:Y:S01]  /*3f50*/  F2FP.F16.F32.PACK_AB R49, R51, R66 ;  /* 0x000000423331723e */ /* 0x000fe200000000ff */
[----:B-1----:R-:W-:Y:S01]  /*3f60*/  FADD R3, R45, R80 ;  /* 0x000000502d037221 */ /* 0x002fe20000000000 */
[----:B------:R-:W-:Y:S02]  /*3f70*/  F2FP.F16.F32.PACK_AB R40, R42, R79 ;  /* 0x0000004f2a28723e */ /* 0x000fe400000000ff */
[----:B------:R-:W-:Y:S02]  /*3f80*/  F2FP.F16.F32.PACK_AB R25, R10, R9 ;  /* 0x000000090a19723e */ /* 0x000fe400000000ff */
[----:B------:R-:W-:Y:S02]  /*3f90*/  F2FP.F16.F32.PACK_AB R29, R14, R11 ;  /* 0x0000000b0e1d723e */ /* 0x000fe400000000ff */
[----:B------:R-:W-:-:S02]  /*3fa0*/  F2FP.F16.F32.PACK_AB R33, R18, R13 ;  /* 0x0000000d1221723e */ /* 0x000fc400000000ff */
[----:B------:R-:W-:Y:S02]  /*3fb0*/  F2FP.F16.F32.PACK_AB R37, R22, R15 ;  /* 0x0000000f1625723e */ /* 0x000fe400000000ff */
[----:B------:R-:W-:Y:S02]  /*3fc0*/  F2FP.F16.F32.PACK_AB R55, R55, R62 ;  /* 0x0000003e3737723e */ /* 0x000fe400000000ff */
        /* <DEDUP_REMOVED lines=13> */
[----:B------:R-:W-:Y:S01]  /*40a0*/  F2FP.F16.F32.PACK_AB R42, R56, R77 ;  /* 0x0000004d382a723e */ /* 0x000fe200000000ff */
[----:B------:R-:W-:Y:S06]  /*40b0*/  @!P0 BRA `(.L_x_19) ;  /* 0x0000000000048947 */ /* 0x000fec0003800000 */
[----:B------:R-:W-:Y:S01]  /*40c0*/  BPT.TRAP 0x1 ;  /* 0x000000040000795c */ /* 0x000fe20000300000 */
.L_x_19:
[----:B------:R-:W1:Y:S02]  /*40d0*/  SYNCS.PHASECHK.TRANS64.TRYWAIT P1, [UR36+0x3c008], R7 ;  /* 0x03c00807ff0075a7 */ /* 0x000e640008020164 */
[----:B-1----:R-:W-:Y:S05]  /*40e0*/  @!P1 BRA `(.L_x_20) ;  /* 0x000000c000989947 */ /* 0x002fea0003800000 */
.L_x_110:
[----:B------:R-:W-:Y:S01]  /*40f0*/  UIADD3 UR10, UR5, 0xa00, URZ ;  /* 0x00000a00050a7890 */ /* 0x000fe2000fffe03f */
[----:B------:R-:W-:Y:S01]  /*4100*/  WARPGROUP.ARRIVE ;  /* 0x00000000000079c5 */ /* 0x000fe20000000000 */
[----:B------:R-:W-:Y:S01]  /*4110*/  UMOV UR11, 0x80000020 ;  /* 0x80000020000b7882 */ /* 0x000fe20000000000 */
[----:B------:R-:W-:Y:S01]  /*4120*/  UIADD3 UR14, UR5, 0xc00, URZ ;  /* 0x00000c00050e7890 */ /* 0x000fe2000fffe03f */
[----:B------:R-:W-:Y:S01]  /*4130*/  F2FP.F16.F32.PACK_AB R43, R8, R43 ;  /* 0x0000002b082b723e */ /* 0x000fe200000000ff */
[----:B------:R-:W-:Y:S01]  /*4140*/  UMOV UR15, 0x80000020 ;  /* 0x80000020000f7882 */ /* 0x000fe20000000000 */
[----:B------:R-:W-:Y:S01]  /*4150*/  UIADD3 UR18, UR5, 0xe00, URZ ;  /* 0x00000e0005127890 */ /* 0x000fe2000fffe03f */
[----:B------:R-:W-:Y:S02]  /*4160*/  UMOV UR19, 0x80000020 ;  /* 0x8000002000137882 */ /* 0x000fe40000000000 */
[----:B------:R-:W-:Y:S01]  /*4170*/  HGMMA.64x32x16.F32 R152, R24, gdesc[UR8].tnspB, RZ, !UPT, gsb0 ;  /* 0x4060000818987df0 */ /* 0x000fe2000c0008ff */
[----:B------:R-:W-:Y:S01]  /*4180*/  UIADD3 UR22, UR5, 0x1000, URZ ;  /* 0x0000100005167890 */ /* 0x000fe2000fffe03f */
[----:B------:R-:W-:Y:S01]  /*4190*/  UMOV UR23, 0x80000020 ;  /* 0x8000002000177882 */ /* 0x000fe20000000000 */
[----:B------:R-:W-:Y:S01]  /*41a0*/  UIADD3 UR10, UR5, 0x1200, URZ ;  /* 0x00001200050a7890 */ /* 0x000fe2000fffe03f */
[----:B------:R-:W-:Y:S01]  /*41b0*/  UMOV UR11, 0x80000020 ;  /* 0x80000020000b7882 */ /* 0x000fe20000000000 */
[----:B------:R-:W-:-:S02]  /*41c0*/  WARPGROUP.DEPBAR.LE gsb0, 0x0 ;  /* 0x00008000000079c5 */ /* 0x000fc40000010000 */
[----:B------:R-:W-:-:S06]  /*41d0*/  WARPGROUP.ARRIVE ;  /* 0x00000000000079c5 */ /* 0x000fcc0000000000 */
[----:B------:R-:W-:Y:S01]  /*41e0*/  HGMMA.64x32x16.F32 R136, R24, gdesc[UR12].tnspB, RZ, !UPT, gsb0 ;  /* 0x4060000c18887df0 */ /* 0x000fe2000c0008ff */
[----:B------:R-:W-:Y:S01]  /*41f0*/  UIADD3 UR14, UR5, 0xc40, URZ ;  /* 0x00000c40050e7890 */ /* 0x000fe2000fffe03f */
[----:B------:R-:W-:Y:S01]  /*4200*/  UMOV UR15, 0x80000020 ;  /* 0x80000020000f7882 */ /* 0x000fe20000000000 */
[----:B------:R-:W-:Y:S02]  /*4210*/  WARPGROUP.DEPBAR.LE gsb0, 0x0 ;  /* 0x00008000000079c5 */ /* 0x000fe40000010000 */
        /* <DEDUP_REMOVED lines=16> */
[----:B------:R-:W-:Y:S01]  /*4320*/  HGMMA.64x32x16.F32 R152, R28, gdesc[UR8].tnspB, R152, gsb0 ;  /* 0x406000081c987df0 */ /* 0x000fe20008000898 */
        /* <DEDUP_REMOVED lines=154> */
[----:B------:R-:W-:Y:S03]  /*4cd0*/  HGMMA.64x32x16.F32 R136, R40, gdesc[UR12].tnspB, R136, gsb0 ;  /* 0x4060000c28887df0 */ /* 0x000fe60008000888 */
        /* <DEDUP_REMOVED lines=10> */
[----:B------:R-:W-:Y:S05]  /*4d80*/  @!P0 BRA `(.L_x_21) ;  /* 0x0000000000048947 */ /* 0x000fea0003800000 */
[----:B------:R-:W-:Y:S01]  /*4d90*/  BPT.TRAP 0x1 ;  /* 0x000000040000795c */ /* 0x000fe20000300000 */
.L_x_21:
[----:B------:R-:W-:Y:S01]  /*4da0*/  UISETP.GT.U32.AND UP0, UPT, UR4, 0x1, UPT ;  /* 0x000000010400788c */ /* 0x000fe2000bf04070 */
[----:B-1----:R-:W-:Y:S01]  /*4db0*/  MOV R7, RZ ;  /* 0x000000ff00077202 */ /* 0x002fe20000000f00 */
[----:B------:R-:W-:-:S04]  /*4dc0*/  UIADD3 UR10, UR36, 0x3c028, URZ ;  /* 0x0003c028240a7890 */ /* 0x000fc8000fffe03f */
[----:B------:R-:W-:Y:S01]  /*4dd0*/  PLOP3.LUT P1, PT, PT, PT, UP0, 0x80, 0x0 ;  /* 0x000000000000781c */ /* 0x000fe20003f2f008 */
[----:B------:R-:W-:-:S09]  /*4de0*/  UPRMT UR10, URZ, 0x654, UR10 ;  /* 0x000006543f0a7896 */ /* 0x000fd2000800000a */
[----:B------:R-:W-:Y:S03]  /*4df0*/  SYNCS.ARRIVE.TRANS64.RED.A1T0 RZ, [UR10], RZ ;  /* 0x000000ffffff79a7 */ /* 0x000fe6000810040a */
[----:B------:R-:W-:Y:S05]  /*4e00*/  @P1 BRA `(.L_x_22) ;  /* 0x0000000000041947 */ /* 0x000fea0003800000 */
[----:B------:R-:W-:Y:S01]  /*4e10*/  BPT.TRAP 0x1 ;  /* 0x000000040000795c */ /* 0x000fe20000300000 */
.L_x_22:
[C---:B------:R-:W-:Y:S01]  /*4e20*/  ISETP.GE.AND P2, PT, R6.reuse, 0x101, PT ;  /* 0x000001010600780c */ /* 0x040fe20003f46270 */
[----:B------:R-:W-:Y:S01]  /*4e30*/  UMOV UR39, 0x1 ;  /* 0x0000000100277882 */ /* 0x000fe20000000000 */
[----:B------:R-:W-:Y:S01]  /*4e40*/  IADD3 R8, R6, 0x7f, RZ ;  /* 0x0000007f06087810 */ /* 0x000fe20007ffe0ff */
[----:B------:R-:W-:Y:S01]  /*4e50*/  UMOV UR4, 0x2 ;  /* 0x0000000200047882 */ /* 0x000fe20000000000 */
[----:B------:R-:W-:Y:S02]  /*4e60*/  IADD3 R0, R0, 0x80, RZ ;  /* 0x0000008000007810 */ /* 0x000fe40007ffe0ff */
[----:B------:R-:W-:-:S04]  /*4e70*/  SHF.R.S32.HI R9, RZ, 0x1f, R8 ;  /* 0x0000001fff097819 */ /* 0x000fc80000011408 */
[----:B------:R-:W-:-:S04]  /*4e80*/  LEA.HI R9, R9, R8, RZ, 0x7 ;  /* 0x0000000809097211 */ /* 0x000fc800078f38ff */
[----:B------:R-:W-:Y:S01]  /*4e90*/  LEA.HI.SX32 R6, R9, 0xffffffff, 0x19 ;  /* 0xffffffff09067811 */ /* 0x000fe200078fcaff */
[----:B------:R-:W-:Y:S06]  /*4ea0*/  @!P2 BRA `(.L_x_23) ;  /* 0x000000380004a947 */ /* 0x000fec0003800000 */
[----:B------:R-:W-:Y:S01]  /*4eb0*/  MOV R9, R4 ;  /* 0x0000000400097202 */ /* 0x000fe20000000f00 */
[----:B------:R-:W-:Y:S01]  /*4ec0*/  UMOV UR4, 0x2 ;  /* 0x0000000200047882 */ /* 0x000fe20000000000 */
[----:B------:R-:W-:Y:S01]  /*4ed0*/  MOV R11, R5 ;  /* 0x00000005000b7202 */ /* 0x000fe20000000f00 */
[----:B------:R-:W-:Y:S01]  /*4ee0*/  UMOV UR39, 0x1 ;  /* 0x0000000100277882 */ /* 0x000fe20000000000 */
[----:B------:R-:W-:Y:S01]  /*4ef0*/  MOV R7, RZ ;  /* 0x000000ff00077202 */ /* 0x000fe20000000f00 */
[----:B------:R-:W-:-:S06]  /*4f00*/  ULDC UR52, c[0x0][0x604] ;  /* 0x0001810000347ab9 */ /* 0x000fcc0000000800 */
.L_x_34:
[----:B------:R-:W-:-:S13]  /*4f10*/  PLOP3.LUT P3, PT, PT, PT, UP1, 0x80, 0x0 ;  /* 0x000000000000781c */ /* 0x000fda0003f6f018 */
[----:B-1----:R-:W-:Y:S05]  /*4f20*/  @!P3 BRA `(.L_x_24) ;  /* 0x000000000004b947 */ /* 0x002fea0003800000 */
[----:B------:R-:W-:Y:S01]  /*4f30*/  BPT.TRAP 0x1 ;  /* 0x000000040000795c */ /* 0x000fe20000300000 */
.L_x_24:
[----:B------:R-:W-:Y:S01]  /*4f40*/  ULEA UR10, UR4, UR36, 0x3 ;  /* 0x00000024040a7291 */ /* 0x000fe2000f8e183f */
[----:B------:R-:W-:-:S08]  /*4f50*/  SHF.L.U32 R4, R7, 0x1f, RZ ;  /* 0x0000001f07047819 */ /* 0x000fd000000006ff */
[----:B------:R-:W1:Y:S02]  /*4f60*/  SYNCS.PHASECHK.TRANS64.TRYWAIT P2, [UR10+0x3c000], R4 ;  /* 0x03c00004ff0075a7 */ /* 0x000e64000804014a */
[----:B-1----:R-:W-:Y:S05]  /*4f70*/  @!P2 BRA `(.L_x_25) ;  /* 0x000000b4000ca947 */ /* 0x002fea0003800000 */
.L_x_111:
[----:B------:R-:W-:Y:S01]  /*4f80*/  UIMAD UR46, UR4, 0xa00, UR6 ;  /* 0x00000a00042e78a4 */ /* 0x000fe2000f8e0206 */
[----:B------:R-:W-:Y:S01]  /*4f90*/  WARPGROUP.ARRIVE ;  /* 0x00000000000079c5 */ /* 0x000fe20000000000 */
[----:B------:R-:W-:Y:S01]  /*4fa0*/  UMOV UR47, 0x80000020 ;  /* 0x80000020002f7882 */ /* 0x000fe20000000000 */
[----:B------:R-:W-:Y:S01]  /*4fb0*/  UMOV UR43, 0x80000020 ;  /* 0x80000020002b7882 */ /* 0x000fe20000000000 */
[----:B------:R-:W-:Y:S02]  /*4fc0*/  UIADD3 UR42, UR46, 0x2, URZ ;  /* 0x000000022e2a7890 */ /* 0x000fe4000fffe03f */
[----:B------:R-:W-:Y:S01]  /*4fd0*/  UIADD3 UR34, UR46, 0x200, URZ ;  /* 0x000002002e227890 */ /* 0x000fe2000fffe03f */
[----:B------:R-:W-:Y:S02]  /*4fe0*/  UMOV UR35, 0x80000020 ;  /* 0x8000002000237882 */ /* 0x000fe40000000000 */
[----:B------:R-:W-:Y:S01]  /*4ff0*/  HGMMA.64x128x16.F32 R24, gdesc[UR44], RZ, !UPT, gsb0 ;  /* 0x01e000002c1879f0 */ /* 0x000fe2000c0008ff */
[----:B------:R-:W-:Y:S01]  /*5000*/  UIADD3 UR30, UR46, 0x202, URZ ;  /* 0x000002022e1e7890 */ /* 0x000fe2000fffe03f */
[----:B------:R-:W-:Y:S01]  /*5010*/  UMOV UR31, 0x80000020 ;  /* 0x80000020001f7882 */ /* 0x000fe20000000000 */
        /* <DEDUP_REMOVED lines=12> */
[----:B------:R-:W-:-:S04]  /*50e0*/  UIADD3 UR4, UR4, 0x1, URZ ;  /* 0x0000000104047890 */ /* 0x000fc8000fffe03f */
[----:B------:R-:W-:-:S04]  /*50f0*/  UISETP.NE.AND UP0, UPT, UR4, 0x5, UPT ;  /* 0x000000050400788c */ /* 0x000fc8000bf05270 */
[----:B------:R-:W-:Y:S01]  /*5100*/  USEL UR4, UR4, URZ, UP0 ;  /* 0x0000003f04047287 */ /* 0x000fe20008000000 */
        /* <DEDUP_REMOVED lines=24> */
[----:B------:R-:W-:-:S06]  /*5290*/  USEL UR10, URZ, 0x1, UP0 ;  /* 0x000000013f0a7887 */ /* 0x000fcc0008000000 */
[----:B------:R-:W-:Y:S01]  /*52a0*/  LOP3.LUT R7, R7, UR10, RZ, 0x3c, !PT ;  /* 0x0000000a07077c12 */ /* 0x000fe2000f8e3cff */
[----:B------:R-:W-:Y:S02]  /*52b0*/  WARPGROUP.DEPBAR.LE gsb0, 0x0 ;  /* 0x00008000000079c5 */ /* 0x000fe40000010000 */
[----:B------:R-:W-:-:S06]  /*52c0*/  WARPGROUP.ARRIVE ;  /* 0x00000000000079c5 */ /* 0x000fcc0000000000 */
[----:B------:R-:W-:Y:S03]  /*52d0*/  HGMMA.64x128x16.F32 R24, gdesc[UR48], R24, gsb0 ;  /* 0x01e00000301879f0 */ /* 0x000fe60008000818 */
[----:B------:R-:W-:Y:S02]  /*52e0*/  WARPGROUP.DEPBAR.LE gsb0, 0x0 ;  /* 0x00008000000079c5 */ /* 0x000fe40000010000 */
[----:B------:R-:W-:Y:S05]  /*52f0*/  @!P3 BRA `(.L_x_26) ;  /* 0x000000000004b947 */ /* 0x000fea0003800000 */
[----:B------:R-:W-:Y:S01]  /*5300*/  BPT.TRAP 0x1 ;  /* 0x000000040000795c */ /* 0x000fe20000300000 */
.L_x_26:
[----:B-1----:R-:W-:Y:S01]  /*5310*/  FMNMX R4, R24, R9, !PT ;  /* 0x0000000918047209 */ /* 0x002fe20007800000 */
[----:B------:R-:W-:Y:S01]  /*5320*/  ULEA UR10, UR4, UR36, 0x3 ;  /* 0x00000024040a7291 */ /* 0x000fe2000f8e183f */
[----:B------:R-:W-:Y:S02]  /*5330*/  FMNMX R12, R26, R11, !PT ;  /* 0x0000000b1a0c7209 */ /* 0x000fe40007800000 */
[----:B------:R-:W-:-:S04]  /*5340*/  FMNMX R5, R25, R4, !PT ;  /* 0x0000000419057209 */ /* 0x000fc80007800000 */
        /* <DEDUP_REMOVED lines=29> */
[----:B------:R-:W-:-:S05]  /*5520*/  FMNMX R5, R85, R4, !PT ;  /* 0x0000000455057209 */ /* 0x000fca0007800000 */
[----:B------:R-:W1:Y:S02]  /*5530*/  SHFL.BFLY PT, R4, R5, 0x1, 0x1f ;  /* 0x0c201f0005047f89 */ /* 0x000e6400000e0000 */
[----:B-1----:R-:W-:-:S05]  /*5540*/  FMNMX R10, R5, R4, !PT ;  /* 0x00000004050a7209 */ /* 0x002fca0007800000 */
[----:B------:R-:W1:Y:S02]  /*5550*/  SHFL.BFLY PT, R13, R10, 0x2, 0x1f ;  /* 0x0c401f000a0d7f89 */ /* 0x000e6400000e0000 */
[----:B-1----:R-:W-:Y:S02]  /*5560*/  FMNMX R4, R10, R13, !PT ;  /* 0x0000000d0a047209 */ /* 0x002fe40007800000 */
[----:B------:R-:W-:Y:S02]  /*5570*/  FMNMX R13, R27, R12, !PT ;  /* 0x0000000c1b0d7209 */ /* 0x000fe40007800000 */
[----:B------:R-:W-:Y:S02]  /*5580*/  FSETP.NEU.AND P2, PT, R4, -INF , PT ;  /* 0xff8000000400780b */ /* 0x000fe40003f4d000 */
[----:B------:R-:W-:Y:S02]  /*5590*/  FMNMX R12, R30, R13, !PT ;  /* 0x0000000d1e0c7209 */ /* 0x000fe40007800000 */
[----:B------:R-:W-:-:S02]  /*55a0*/  FSEL R8, R4, RZ, P2 ;  /* 0x000000ff04087208 */ /* 0x000fc40001000000 */
[----:B------:R-:W-:-:S03]  /*55b0*/  FMNMX R5, R31, R12, !PT ;  /* 0x0000000c1f057209 */ /* 0x000fc60007800000 */
[----:B------:R-:W-:Y:S01]  /*55c0*/  FMUL R168, R8, UR52 ;  /* 0x0000003408a87c20 */ /* 0x000fe20008400000 */
[----:B------:R-:W-:-:S03]  /*55d0*/  FMNMX R12, R34, R5, !PT ;  /* 0x00000005220c7209 */ /* 0x000fc60007800000 */
[--C-:B------:R-:W-:Y:S01]  /*55e0*/  FFMA R24, R24, UR52, -R168.reuse ;  /* 0x0000003418187c23 */ /* 0x100fe200080008a8 */
[--C-:B------:R-:W-:Y:S01]  /*55f0*/  FFMA R13, R25, UR52, -R168.reuse ;  /* 0x00000034190d7c23 */ /* 0x100fe200080008a8 */
[----:B------:R-:W-:Y:S01]  /*5600*/  FMNMX R5, R35, R12, !PT ;  /* 0x0000000c23057209 */ /* 0x000fe20007800000 */
[--C-:B------:R-:W-:Y:S01]  /*5610*/  FFMA R17, R33, UR52, -R168.reuse ;  /* 0x0000003421117c23 */ /* 0x100fe200080008a8 */
[--C-:B------:R-:W-:Y:S01]  /*5620*/  FFMA R10, R28, UR52, -R168.reuse ;  /* 0x000000341c0a7c23 */ /* 0x100fe200080008a8 */
[----:B------:R-:W-:Y:S01]  /*5630*/  FSETP.GEU.AND P6, PT, R24, -126, PT ;  /* 0xc2fc00001800780b */ /* 0x000fe20003fce000 */
[--C-:B------:R-:W-:Y:S01]  /*5640*/  FFMA R15, R29, UR52, -R168.reuse ;  /* 0x000000341d0f7c23 */ /* 0x100fe200080008a8 */
[----:B------:R-:W-:Y:S01]  /*5650*/  FSETP.GEU.AND P3, PT, R13, -126, PT ;  /* 0xc2fc00000d00780b */ /* 0x000fe20003f6e000 */
[--C-:B------:R-:W-:Y:S01]  /*5660*/  FFMA R28, R32, UR52, -R168.reuse ;  /* 0x00000034201c7c23 */ /* 0x100fe200080008a8 */
[----:B------:R-:W-:Y:S01]  /*5670*/  FMNMX R12, R38, R5, !PT ;  /* 0x00000005260c7209 */ /* 0x000fe20007800000 */
        /* <DEDUP_REMOVED lines=8> */
[----:B------:R-:W-:Y:S01]  /*5700*/  @!P6 FMUL R24, R24, 0.5 ;  /* 0x3f0000001818e820 */ /* 0x000fe20000400000 */
[----:B------:R-:W-:Y:S01]  /*5710*/  FSETP.GEU.AND P2, PT, R28, -126, PT ;  /* 0xc2fc00001c00780b */ /* 0x000fe20003f4e000 */
[----:B------:R-:W-:Y:S01]  /*5720*/  @!P3 FMUL R13, R13, 0.5 ;  /* 0x3f0000000d0db820 */ /* 0x000fe20000400000 */
[----:B------:R-:W-:Y:S01]  /*5730*/  FMNMX R5, R43, R12, !PT ;  /* 0x0000000c2b057209 */ /* 0x000fe20007800000 */
[--C-:B------:R-:W-:Y:S01]  /*5740*/  FFMA R12, R36, UR52, -R168.reuse ;  /* 0x00000034240c7c23 */ /* 0x100fe200080008a8 */
[--C-:B------:R-:W-:Y:S01]  /*5750*/  FFMA R41, R53, UR52, -R168.reuse ;  /* 0x0000003435297c23 */ /* 0x100fe200080008a8 */
[----:B------:R-:W1:Y:S01]  /*5760*/  MUFU.EX2 R24, R24 ;  /* 0x0000001800187308 */ /* 0x000e620000000800 */
[----:B------:R-:W-:Y:S01]  /*5770*/  FMNMX R14, R46, R5, !PT ;  /* 0x000000052e0e7209 */ /* 0x000fe20007800000 */
[----:B------:R-:W-:Y:S01]  /*5780*/  @!P4 FMUL R10, R10, 0.5 ;  /* 0x3f0000000a0ac820 */ /* 0x000fe20000400000 */
[--C-:B------:R-:W-:Y:S01]  /*5790*/  FFMA R36, R48, UR52, -R168.reuse ;  /* 0x0000003430247c23 */ /* 0x100fe200080008a8 */
[----:B------:R-:W-:Y:S01]  /*57a0*/  @!P5 FMUL R15, R15, 0.5 ;  /* 0x3f0000000f0fd820 */ /* 0x000fe20000400000 */
[----:B------:R-:W-:Y:S01]  /*57b0*/  FMNMX R5, R47, R14, !PT ;  /* 0x0000000e2f057209 */ /* 0x000fe20007800000 */
[--C-:B------:R-:W-:Y:S01]  /*57c0*/  FFMA R37, R49, UR52, -R168.reuse ;  /* 0x0000003431257c23 */ /* 0x100fe200080008a8 */
[--C-:B------:R-:W-:Y:S01]  /*57d0*/  FFMA R45, R56, UR52, -R168.reuse ;  /* 0x00000034382d7c23 */ /* 0x100fe200080008a8 */
[----:B------:R-:W2:Y:S01]  /*57e0*/  MUFU.EX2 R13, R13 ;  /* 0x0000000d000d7308 */ /* 0x000ea20000000800 */
[----:B------:R-:W-:Y:S01]  /*57f0*/  FMNMX R14, R50, R5, !PT ;  /* 0x00000005320e7209 */ /* 0x000fe20007800000 */
[----:B------:R-:W-:Y:S01]  /*5800*/  @!P2 FMUL R28, R28, 0.5 ;  /* 0x3f0000001c1ca820 */ /* 0x000fe20000400000 */
[--C-:B------:R-:W-:Y:S01]  /*5810*/  FFMA R53, R64, UR52, -R168.reuse ;  /* 0x0000003440357c23 */ /* 0x100fe200080008a8 */
[--C-:B------:R-:W-:Y:S01]  /*5820*/  FFMA R40, R57, UR52, -R168.reuse ;  /* 0x0000003439287c23 */ /* 0x100fe200080008a8 */
[----:B------:R-:W-:Y:S01]  /*5830*/  FMNMX R5, R51, R14, !PT ;  /* 0x0000000e33057209 */ /* 0x000fe20007800000 */
[--C-:B------:R-:W-:Y:S01]  /*5840*/  FFMA R49, R60, UR52, -R168.reuse ;  /* 0x000000343c317c23 */ /* 0x100fe200080008a8 */
[--C-:B------:R-:W-:Y:S01]  /*5850*/  FFMA R57, R68, UR52, -R168.reuse ;  /* 0x0000003444397c23 */ /* 0x100fe200080008a8 */
[----:B------:R-:W3:Y:S01]  /*5860*/  MUFU.EX2 R10, R10 ;  /* 0x0000000a000a7308 */ /* 0x000ee20000000800 */
[----:B-1----:R-:W-:Y:S01]  /*5870*/  @!P6 FMUL R24, R24, R24 ;  /* 0x000000181818e220 */ /* 0x002fe20000400000 */
[----:B------:R-:W-:Y:S01]  /*5880*/  FSETP.GEU.AND P6, PT, R17, -126, PT ;  /* 0xc2fc00001100780b */ /* 0x000fe20003fce000 */
[--C-:B------:R-:W-:Y:S01]  /*5890*/  FFMA R22, R69, UR52, -R168.reuse ;  /* 0x0000003445167c23 */ /* 0x100fe200080008a8 */
[----:B------:R-:W-:Y:S01]  /*58a0*/  FMNMX R14, R54, R5, !PT ;  /* 0x00000005360e7209 */ /* 0x000fe20007800000 */
[--C-:B------:R-:W-:Y:S01]  /*58b0*/  FFMA R69, R80, UR52, -R168.reuse ;  /* 0x0000003450457c23 */ /* 0x100fe200080008a8 */
[----:B------:R-:W-:-:S02]  /*58c0*/  FFMA R56, R85, UR52, -R168 ;  /* 0x0000003455387c23 */ /* 0x000fc400080008a8 */
[----:B------:R-:W1:Y:S01]  /*58d0*/  MUFU.EX2 R15, R15 ;  /* 0x0000000f000f7308 */ /* 0x000e620000000800 */
[----:B--2---:R-:W-:Y:S01]  /*58e0*/  @!P3 FMUL R13, R13, R13 ;  /* 0x0000000d0d0db220 */ /* 0x004fe20000400000 */
[----:B------:R-:W-:Y:S02]  /*58f0*/  FSETP.GEU.AND P3, PT, R12, -126, PT ;  /* 0xc2fc00000c00780b */ /* 0x000fe40003f6e000 */
[----:B------:R-:W-:Y:S01]  /*5900*/  FMNMX R5, R55, R14, !PT ;  /* 0x0000000e37057209 */ /* 0x000fe20007800000 */
[--C-:B------:R-:W-:Y:S01]  /*5910*/  FFMA R14, R44, UR52, -R168.reuse ;  /* 0x000000342c0e7c23 */ /* 0x100fe200080008a8 */
[--C-:B------:R-:W-:Y:S01]  /*5920*/  FFMA R44, R73, UR52, -R168.reuse ;  /* 0x00000034492c7c23 */ /* 0x100fe200080008a8 */
[----:B------:R-:W-:Y:S01]  /*5930*/  @!P6 FMUL R17, R17, 0.5 ;  /* 0x3f0000001111e820 */ /* 0x000fe20000400000 */
[----:B------:R-:W2:Y:S01]  /*5940*/  MUFU.EX2 R28, R28 ;  /* 0x0000001c001c7308 */ /* 0x000ea20000000800 */
[----:B---3--:R-:W-:Y:S01]  /*5950*/  @!P4 FMUL R10, R10, R10 ;  /* 0x0000000a0a0ac220 */ /* 0x008fe20000400000 */
[----:B------:R-:W-:Y:S01]  /*5960*/  FSETP.GEU.AND P4, PT, R19, -126, PT ;  /* 0xc2fc00001300780b */ /* 0x000fe20003f8e000 */
[----:B------:R-:W-:Y:S01]  /*5970*/  FFMA R73, R84, UR52, -R168 ;  /* 0x0000003454497c23 */ /* 0x000fe200080008a8 */
[----:B------:R-:W-:-:S03]  /*5980*/  FMNMX R16, R58, R5, !PT ;  /* 0x000000053a107209 */ /* 0x000fc60007800000 */
[----:B------:R-:W-:Y:S01]  /*5990*/  @!P3 FMUL R12, R12, 0.5 ;  /* 0x3f0000000c0cb820 */ /* 0x000fe20000400000 */
[----:B------:R-:W3:Y:S01]  /*59a0*/  MUFU.EX2 R17, R17 ;  /* 0x0000001100117308 */ /* 0x000ee20000000800 */
[----:B-1----:R-:W-:Y:S01]  /*59b0*/  @!P5 FMUL R15, R15, R15 ;  /* 0x0000000f0f0fd220 */ /* 0x002fe20000400000 */
[----:B------:R-:W-:Y:S02]  /*59c0*/  FSETP.GEU.AND P5, PT, R32, -126, PT ;  /* 0xc2fc00002000780b */ /* 0x000fe40003fae000 */
[----:B------:R-:W-:-:S03]  /*59d0*/  FMNMX R5, R59, R16, !PT ;  /* 0x000000103b057209 */ /* 0x000fc60007800000 */
[----:B------:R-:W-:Y:S01]  /*59e0*/  @!P4 FMUL R19, R19, 0.5 ;  /* 0x3f0000001313c820 */ /* 0x000fe20000400000 */
[----:B------:R-:W1:Y:S01]  /*59f0*/  MUFU.EX2 R12, R12 ;  /* 0x0000000c000c7308 */ /* 0x000e620000000800 */
[----:B--2---:R-:W-:Y:S01]  /*5a00*/  @!P2 FMUL R28, R28, R28 ;  /* 0x0000001c1c1ca220 */ /* 0x004fe20000400000 */
[----:B------:R-:W-:Y:S02]  /*5a10*/  FSETP.GEU.AND P2, PT, R21, -126, PT ;  /* 0xc2fc00001500780b */ /* 0x000fe40003f4e000 */
[----:B------:R-:W-:-:S03]  /*5a20*/  FMNMX R16, R62, R5, !PT ;  /* 0x000000053e107209 */ /* 0x000fc60007800000 */
[----:B------:R-:W-:Y:S01]  /*5a30*/  @!P5 FMUL R32, R32, 0.5 ;  /* 0x3f0000002020d820 */ /* 0x000fe20000400000 */
[----:B------:R-:W2:Y:S01]  /*5a40*/  MUFU.EX2 R19, R19 ;  /* 0x0000001300137308 */ /* 0x000ea20000000800 */
[----:B---3--:R-:W-:Y:S01]  /*5a50*/  @!P6 FMUL R17, R17, R17 ;  /* 0x000000111111e220 */ /* 0x008fe20000400000 */
[----:B------:R-:W-:Y:S02]  /*5a60*/  FSETP.GEU.AND P6, PT, R14, -126, PT ;  /* 0xc2fc00000e00780b */ /* 0x000fe40003fce000 */
        /* <DEDUP_REMOVED lines=10> */
[----:B------:R-:W-:Y:S01]  /*5b10*/  FMNMX R5, R67, R16, !PT ;  /* 0x0000001043057209 */ /* 0x000fe20007800000 */
[----:B------:R-:W-:Y:S02]  /*5b20*/  FFMA R16, R52, UR52, -R168 ;  /* 0x0000003434107c23 */ /* 0x000fe400080008a8 */
[----:B------:R-:W-:Y:S01]  /*5b30*/  @!P3 FMUL R23, R23, 0.5 ;  /* 0x3f0000001717b820 */ /* 0x000fe20000400000 */
[----:B------:R-:W2:Y:S01]  /*5b40*/  MUFU.EX2 R14, R14 ;  /* 0x0000000e000e7308 */ /* 0x000ea20000000800 */
[----:B---3--:R-:W-:Y:S01]  /*5b50*/  @!P5 FMUL R32, R32, R32 ;  /* 0x000000202020d220 */ /* 0x008fe20000400000 */
[----:B------:R-:W-:-:S02]  /*5b60*/  FSETP.GEU.AND P5, PT, R37, -126, PT ;  /* 0xc2fc00002500780b */ /* 0x000fc40003fae000 */
[----:B------:R-:W-:-:S03]  /*5b70*/  FMNMX R18, R70, R5, !PT ;  /* 0x0000000546127209 */ /* 0x000fc60007800000 */
[----:B------:R-:W-:Y:S01]  /*5b80*/  @!P4 FMUL R36, R36, 0.5 ;  /* 0x3f0000002424c820 */ /* 0x000fe20000400000 */
[----:B------:R-:W3:Y:S01]  /*5b90*/  MUFU.EX2 R23, R23 ;  /* 0x0000001700177308 */ /* 0x000ee20000000800 */
[----:B------:R-:W-:Y:S01]  /*5ba0*/  FMNMX R5, R71, R18, !PT ;  /* 0x0000001247057209 */ /* 0x000fe20007800000 */
[----:B-1----:R-:W-:Y:S01]  /*5bb0*/  @!P2 FMUL R21, R21, R21 ;  /* 0x000000151515a220 */ /* 0x002fe20000400000 */
[----:B------:R-:W-:Y:S02]  /*5bc0*/  FSETP.GEU.AND P2, PT, R16, -126, PT ;  /* 0xc2fc00001000780b */ /* 0x000fe40003f4e000 */
[----:B------:R-:W-:Y:S02]  /*5bd0*/  FMNMX R18, R74, R5, !PT ;  /* 0x000000054a127209 */ /* 0x000fe40007800000 */
[----:B------:R-:W-:Y:S01]  /*5be0*/  @!P5 FMUL R37, R37, 0.5 ;  /* 0x3f0000002525d820 */ /* 0x000fe20000400000 */
[----:B------:R-:W1:Y:S01]  /*5bf0*/  MUFU.EX2 R36, R36 ;  /* 0x0000002400247308 */ /* 0x000e620000000800 */
[----:B--2---:R-:W-:Y:S01]  /*5c00*/  @!P6 FMUL R14, R14, R14 ;  /* 0x0000000e0e0ee220 */ /* 0x004fe20000400000 */
[----:B------:R-:W-:-:S02]  /*5c10*/  FSETP.GEU.AND P6, PT, R41, -126, PT ;  /* 0xc2fc00002900780b */ /* 0x000fc40003fce000 */
[----:B------:R-:W-:-:S04]  /*5c20*/  FMNMX R5, R75, R18, !PT ;  /* 0x000000124b057209 */ /* 0x000fc80007800000 */
[----:B------:R-:W2:Y:S01]  /*5c30*/  MUFU.EX2 R37, R37 ;  /* 0x0000002500257308 */ /* 0x000ea20000000800 */
[----:B---3--:R-:W-:Y:S01]  /*5c40*/  @!P3 FMUL R23, R23, R23 ;  /* 0x000000171717b220 */ /* 0x008fe20000400000 */
[----:B------:R-:W-:Y:S01]  /*5c50*/  FSETP.GEU.AND P3, PT, R45, -126, PT ;  /* 0xc2fc00002d00780b */ /* 0x000fe20003f6e000 */
[----:B------:R-:W-:Y:S01]  /*5c60*/  @!P2 FMUL R16, R16, 0.5 ;  /* 0x3f0000001010a820 */ /* 0x000fe20000400000 */
[----:B------:R-:W-:-:S03]  /*5c70*/  FMNMX R18, R78, R5, !PT ;  /* 0x000000054e127209 */ /* 0x000fc60007800000 */
[----:B------:R-:W-:Y:S01]  /*5c80*/  @!P6 FMUL R41, R41, 0.5 ;  /* 0x3f0000002929e820 */ /* 0x000fe20000400000 */
[----:B------:R-:W-:Y:S01]  /*5c90*/  FMNMX R5, R79, R18, !PT ;  /* 0x000000124f057209 */ /* 0x000fe20007800000 */
[----:B------:R-:W3:Y:S01]  /*5ca0*/  MUFU.EX2 R16, R16 ;  /* 0x0000001000107308 */ /* 0x000ee20000000800 */
[----:B-1----:R-:W-:Y:S01]  /*5cb0*/  @!P4 FMUL R36, R36, R36 ;  /* 0x000000242424c220 */ /* 0x002fe20000400000 */
[----:B------:R-:W-:Y:S02]  /*5cc0*/  FSETP.GEU.AND P4, PT, R40, -126, PT ;  /* 0xc2fc00002800780b */ /* 0x000fe40003f8e000 */
[----:B------:R-:W-:Y:S02]  /*5cd0*/  FMNMX R18, R82, R5, !PT ;  /* 0x0000000552127209 */ /* 0x000fe40007800000 */
[----:B------:R-:W-:Y:S02]  /*5ce0*/  @!P3 FMUL R45, R45, 0.5 ;  /* 0x3f0000002d2db820 */ /* 0x000fe40000400000 */
[----:B------:R-:W1:Y:S01]  /*5cf0*/  MUFU.EX2 R41, R41 ;  /* 0x0000002900297308 */ /* 0x000e620000000800 */
[----:B------:R-:W-:Y:S01]  /*5d00*/  FMNMX R5, R83, R18, !PT ;  /* 0x0000001253057209 */ /* 0x000fe20007800000 */
[----:B--2---:R-:W-:Y:S01]  /*5d10*/  @!P5 FMUL R37, R37, R37 ;  /* 0x000000252525d220 */ /* 0x004fe20000400000 */
[----:B------:R-:W-:Y:S01]  /*5d20*/  FSETP.GEU.AND P5, PT, R49, -126, PT ;  /* 0xc2fc00003100780b */ /* 0x000fe20003fae000 */
[--C-:B------:R-:W-:Y:S01]  /*5d30*/  FFMA R18, R61, UR52, -R168.reuse ;  /* 0x000000343d127c23 */ /* 0x100fe200080008a8 */
[----:B------:R-:W-:Y:S01]  /*5d40*/  FMNMX R20, R86, R5, !PT ;  /* 0x0000000556147209 */ /* 0x000fe20007800000 */
[--C-:B------:R-:W-:Y:S01]  /*5d50*/  FFMA R61, R72, UR52, -R168.reuse ;  /* 0x00000034483d7c23 */ /* 0x100fe200080008a8 */
[----:B------:R-:W-:Y:S01]  /*5d60*/  @!P4 FMUL R40, R40, 0.5 ;  /* 0x3f0000002828c820 */ /* 0x000fe20000400000 */
[----:B------:R-:W2:Y:S01]  /*5d70*/  MUFU.EX2 R45, R45 ;  /* 0x0000002d002d7308 */ /* 0x000ea20000000800 */
[----:B------:R-:W-:Y:S01]  /*5d80*/  FMNMX R5, R87, R20, !PT ;  /* 0x0000001457057209 */ /* 0x000fe20007800000 */
[----:B---3--:R-:W-:Y:S01]  /*5d90*/  @!P2 FMUL R16, R16, R16 ;  /* 0x000000101010a220 */ /* 0x008fe20000400000 */
[----:B------:R-:W-:Y:S01]  /*5da0*/  FSETP.GEU.AND P2, PT, R18, -126, PT ;  /* 0xc2fc00001200780b */ /* 0x000fe20003f4e000 */
[--C-:B------:R-:W-:Y:S01]  /*5db0*/  FFMA R20, R65, UR52, -R168.reuse ;  /* 0x0000003441147c23 */ /* 0x100fe200080008a8 */
[----:B------:R-:W-:Y:S01]  /*5dc0*/  FFMA R65, R76, UR52, -R168 ;  /* 0x000000344c417c23 */ /* 0x000fe200080008a8 */
[----:B------:R-:W3:Y:S02]  /*5dd0*/  SHFL.BFLY PT, R48, R5, 0x1, 0x1f ;  /* 0x0c201f0005307f89 */ /* 0x000ee400000e0000 */
[----:B------:R-:W-:Y:S01]  /*5de0*/  @!P5 FMUL R49, R49, 0.5 ;  /* 0x3f0000003131d820 */ /* 0x000fe20000400000 */
[----:B-1----:R-:W-:Y:S01]  /*5df0*/  @!P6 FMUL R41, R41, R41 ;  /* 0x000000292929e220 */ /* 0x002fe20000400000 */
[----:B------:R-:W-:Y:S01]  /*5e00*/  FSETP.GEU.AND P6, PT, R53, -126, PT ;  /* 0xc2fc00003500780b */ /* 0x000fe20003fce000 */
[----:B------:R-:W1:Y:S05]  /*5e10*/  MUFU.EX2 R40, R40 ;  /* 0x0000002800287308 */ /* 0x000e6a0000000800 */
[----:B------:R-:W-:Y:S01]  /*5e20*/  @!P2 FMUL R18, R18, 0.5 ;  /* 0x3f0000001212a820 */ /* 0x000fe20000400000 */
[----:B--2---:R-:W-:Y:S01]  /*5e30*/  @!P3 FMUL R45, R45, R45 ;  /* 0x0000002d2d2db220 */ /* 0x004fe20000400000 */
[----:B------:R-:W-:Y:S01]  /*5e40*/  FSETP.GEU.AND P3, PT, R20, -126, PT ;  /* 0xc2fc00001400780b */ /* 0x000fe20003f6e000 */
[----:B------:R-:W2:Y:S04]  /*5e50*/  MUFU.EX2 R49, R49 ;  /* 0x0000003100317308 */ /* 0x000ea80000000800 */
[----:B------:R-:W-:-:S04]  /*5e60*/  @!P6 FMUL R53, R53, 0.5 ;  /* 0x3f0000003535e820 */ /* 0x000fc80000400000 */
[----:B------:R-:W4:Y:S01]  /*5e70*/  MUFU.EX2 R18, R18 ;  /* 0x0000001200127308 */ /* 0x000f220000000800 */
[----:B-1----:R-:W-:Y:S01]  /*5e80*/  @!P4 FMUL R40, R40, R40 ;  /* 0x000000282828c220 */ /* 0x002fe20000400000 */
[----:B------:R-:W-:Y:S02]  /*5e90*/  FSETP.GEU.AND P4, PT, R57, -126, PT ;  /* 0xc2fc00003900780b */ /* 0x000fe40003f8e000 */
[----:B------:R-:W-:Y:S01]  /*5ea0*/  @!P3 FMUL R20, R20, 0.5 ;  /* 0x3f0000001414b820 */ /* 0x000fe20000400000 */
[----:B---3--:R-:W-:Y:S01]  /*5eb0*/  FMNMX R5, R5, R48, !PT ;  /* 0x0000003005057209 */ /* 0x008fe20007800000 */
[----:B------:R-:W-:Y:S02]  /*5ec0*/  FFMA R48, R77, UR52, -R168 ;  /* 0x000000344d307c23 */ /* 0x000fe400080008a8 */
[----:B------:R-:W1:Y:S01]  /*5ed0*/  MUFU.EX2 R53, R53 ;  /* 0x0000003500357308 */ /* 0x000e620000000800 */
[----:B--2---:R-:W-:Y:S01]  /*5ee0*/  @!P5 FMUL R49, R49, R49 ;  /* 0x000000313131d220 */ /* 0x004fe20000400000 */
[----:B------:R-:W-:Y:S01]  /*5ef0*/  FSETP.GEU.AND P5, PT, R22, -126, PT ;  /* 0xc2fc00001600780b */ /* 0x000fe20003fae000 */
[----:B------:R-:W2:Y:S04]  /*5f00*/  SHFL.BFLY PT, R52, R5, 0x2, 0x1f ;  /* 0x0c401f0005347f89 */ /* 0x000ea800000e0000 */
[----:B------:R-:W-:Y:S01]  /*5f10*/  @!P4 FMUL R57, R57, 0.5 ;  /* 0x3f0000003939c820 */ /* 0x000fe20000400000 */
[----:B------:R-:W3:Y:S01]  /*5f20*/  MUFU.EX2 R20, R20 ;  /* 0x0000001400147308 */ /* 0x000ee20000000800 */
[----:B----4-:R-:W-:Y:S01]  /*5f30*/  @!P2 FMUL R18, R18, R18 ;  /* 0x000000121212a220 */ /* 0x010fe20000400000 */
[----:B------:R-:W-:-:S05]  /*5f40*/  FSETP.GEU.AND P2, PT, R61, -126, PT ;  /* 0xc2fc00003d00780b */ /* 0x000fca0003f4e000 */
[----:B------:R-:W-:Y:S01]  /*5f50*/  @!P5 FMUL R22, R22, 0.5 ;  /* 0x3f0000001616d820 */ /* 0x000fe20000400000 */
[----:B------:R-:W4:Y:S01]  /*5f60*/  MUFU.EX2 R57, R57 ;  /* 0x0000003900397308 */ /* 0x000f220000000800 */
[----:B-1----:R-:W-:Y:S01]  /*5f70*/  @!P6 FMUL R53, R53, R53 ;  /* 0x000000353535e220 */ /* 0x002fe20000400000 */
[----:B------:R-:W-:-:S05]  /*5f80*/  FSETP.GEU.AND P6, PT, R44, -126, PT ;  /* 0xc2fc00002c00780b */ /* 0x000fca0003fce000 */
[----:B------:R-:W-:Y:S01]  /*5f90*/  @!P2 FMUL R61, R61, 0.5 ;  /* 0x3f0000003d3da820 */ /* 0x000fe20000400000 */
[----:B------:R-:W1:Y:S01]  /*5fa0*/  MUFU.EX2 R22, R22 ;  /* 0x0000001600167308 */ /* 0x000e620000000800 */
[----:B---3--:R-:W-:Y:S01]  /*5fb0*/  @!P3 FMUL R20, R20, R20 ;  /* 0x000000141414b220 */ /* 0x008fe20000400000 */
[----:B------:R-:W-:Y:S02]  /*5fc0*/  FSETP.GEU.AND P3, PT, R65, -126, PT ;  /* 0xc2fc00004100780b */ /* 0x000fe40003f6e000 */
[----:B--2---:R-:W-:Y:S01]  /*5fd0*/  FMNMX R5, R5, R52, !PT ;  /* 0x0000003405057209 */ /* 0x004fe20007800000 */
[----:B------:R-:W-:Y:S02]  /*5fe0*/  FFMA R52, R81, UR52, -R168 ;  /* 0x0000003451347c23 */ /* 0x000fe400080008a8 */
[----:B------:R-:W-:Y:S01]  /*5ff0*/  @!P6 FMUL R44, R44, 0.5 ;  /* 0x3f0000002c2ce820 */ /* 0x000fe20000400000 */
[----:B------:R-:W2:Y:S01]  /*6000*/  MUFU.EX2 R61, R61 ;  /* 0x0000003d003d7308 */ /* 0x000ea20000000800 */
[----:B----4-:R-:W-:Y:S01]  /*6010*/  @!P4 FMUL R57, R57, R57 ;  /* 0x000000393939c220 */ /* 0x010fe20000400000 */
[----:B------:R-:W-:-:S05]  /*6020*/  FSETP.GEU.AND P4, PT, R48, -126, PT ;  /* 0xc2fc00003000780b */ /* 0x000fca0003f8e000 */
[----:B------:R-:W-:Y:S01]  /*6030*/  @!P3 FMUL R65, R65, 0.5 ;  /* 0x3f0000004141b820 */ /* 0x000fe20000400000 */
[----:B------:R-:W3:Y:S01]  /*6040*/  MUFU.EX2 R44, R44 ;  /* 0x0000002c002c7308 */ /* 0x000ee20000000800 */
[----:B-1----:R-:W-:Y:S01]  /*6050*/  @!P5 FMUL R22, R22, R22 ;  /* 0x000000161616d220 */ /* 0x002fe20000400000 */
[----:B------:R-:W-:-:S05]  /*6060*/  FSETP.GEU.AND P5, PT, R69, -126, PT ;  /* 0xc2fc00004500780b */ /* 0x000fca0003fae000 */
[----:B------:R-:W-:Y:S01]  /*6070*/  @!P4 FMUL R48, R48, 0.5 ;  /* 0x3f0000003030c820 */ /* 0x000fe20000400000 */
[----:B------:R-:W1:Y:S01]  /*6080*/  MUFU.EX2 R65, R65 ;  /* 0x0000004100417308 */ /* 0x000e620000000800 */
[----:B--2---:R-:W-:Y:S01]  /*6090*/  @!P2 FMUL R61, R61, R61 ;  /* 0x0000003d3d3da220 */ /* 0x004fe20000400000 */
[----:B------:R-:W-:-:S04]  /*60a0*/  FSETP.NEU.AND P2, PT, R5, -INF , PT ;  /* 0xff8000000500780b */ /* 0x000fc80003f4d000 */
[----:B------:R-:W-:Y:S01]  /*60b0*/  FSEL R72, R5, RZ, P2 ;  /* 0x000000ff05487208 */ /* 0x000fe20001000000 */
[----:B------:R-:W-:Y:S01]  /*60c0*/  @!P5 FMUL R69, R69, 0.5 ;  /* 0x3f0000004545d820 */ /* 0x000fe20000400000 */
[----:B------:R-:W2:Y:S01]  /*60d0*/  MUFU.EX2 R48, R48 ;  /* 0x0000003000307308 */ /* 0x000ea20000000800 */
[----:B---3--:R-:W-:Y:S01]  /*60e0*/  @!P6 FMUL R44, R44, R44 ;  /* 0x0000002c2c2ce220 */ /* 0x008fe20000400000 */
[----:B------:R-:W-:Y:S01]  /*60f0*/  FSETP.GEU.AND P6, PT, R52, -126, PT ;  /* 0xc2fc00003400780b */ /* 0x000fe20003fce000 */
[C---:B------:R-:W-:Y:S01]  /*6100*/  FMUL R76, R72.reuse, UR52 ;  /* 0x00000034484c7c20 */ /* 0x040fe20008400000 */
[----:B------:R-:W-:Y:S01]  /*6110*/  FSETP.GEU.AND P2, PT, R73, -126, PT ;  /* 0xc2fc00004900780b */ /* 0x000fe20003f4e000 */
[----:B------:R-:W-:Y:S01]  /*6120*/  FADD R84, -R72, R11 ;  /* 0x0000000b48547221 */ /* 0x000fe20000000100 */
[----:B------:R-:W-:Y:S01]  /*6130*/  FADD R72, R21, R44 ;  /* 0x0000002c15487221 */ /* 0x000fe20000000000 */
[--C-:B------:R-:W-:Y:S01]  /*6140*/  FFMA R25, R26, UR52, -R76.reuse ;  /* 0x000000341a197c23 */ /* 0x100fe2000800084c */
[----:B------:R-:W3:Y:S01]  /*6150*/  MUFU.EX2 R69, R69 ;  /* 0x0000004500457308 */ /* 0x000ee20000000800 */
[----:B-1----:R-:W-:Y:S01]  /*6160*/  @!P3 FMUL R65, R65, R65 ;  /* 0x000000414141b220 */ /* 0x002fe20000400000 */
[----:B------:R-:W-:Y:S01]  /*6170*/  FSETP.GEU.AND P3, PT, R56, -126, PT ;  /* 0xc2fc00003800780b */ /* 0x000fe20003f6e000 */
[--C-:B------:R-:W-:Y:S01]  /*6180*/  FFMA R26, R27, UR52, -R76.reuse ;  /* 0x000000341b1a7c23 */ /* 0x100fe2000800084c */
[--C-:B------:R-:W-:Y:S01]  /*6190*/  FFMA R27, R30, UR52, -R76.reuse ;  /* 0x000000341e1b7c23 */ /* 0x100fe2000800084c */
[--C-:B------:R-:W-:Y:S01]  /*61a0*/  FFMA R29, R34, UR52, -R76.reuse ;  /* 0x00000034221d7c23 */ /* 0x100fe2000800084c */
[--C-:B------:R-:W-:Y:S01]  /*61b0*/  FFMA R31, R31, UR52, -R76.reuse ;  /* 0x000000341f1f7c23 */ /* 0x100fe2000800084c */
[----:B------:R-:W-:Y:S01]  /*61c0*/  @!P6 FMUL R52, R52, 0.5 ;  /* 0x3f0000003434e820 */ /* 0x000fe20000400000 */
[--C-:B------:R-:W-:Y:S01]  /*61d0*/  FFMA R39, R39, UR52, -R76.reuse ;  /* 0x0000003427277c23 */ /* 0x100fe2000800084c */
[----:B--2---:R-:W-:Y:S01]  /*61e0*/  @!P4 FMUL R48, R48, R48 ;  /* 0x000000303030c220 */ /* 0x004fe20000400000 */
[----:B------:R-:W-:Y:S01]  /*61f0*/  FSETP.GEU.AND P4, PT, R25, -126, PT ;  /* 0xc2fc00001900780b */ /* 0x000fe20003f8e000 */
[----:B------:R-:W-:Y:S01]  /*6200*/  @!P2 FMUL R73, R73, 0.5 ;  /* 0x3f0000004949a820 */ /* 0x000fe20000400000 */
[--C-:B------:R-:W-:Y:S01]  /*6210*/  FFMA R35, R35, UR52, -R76.reuse ;  /* 0x0000003423237c23 */ /* 0x100fe2000800084c */
[----:B------:R-:W1:Y:S01]  /*6220*/  MUFU.EX2 R52, R52 ;  /* 0x0000003400347308 */ /* 0x000e620000000800 */
[--C-:B------:R-:W-:Y:S01]  /*6230*/  FFMA R33, R42, UR52, -R76.reuse ;  /* 0x000000342a217c23 */ /* 0x100fe2000800084c */
[----:B------:R-:W-:Y:S01]  /*6240*/  @!P3 FMUL R56, R56, 0.5 ;  /* 0x3f0000003838b820 */ /* 0x000fe20000400000 */
[--C-:B------:R-:W-:Y:S01]  /*6250*/  FFMA R43, R43, UR52, -R76.reuse ;  /* 0x000000342b2b7c23 */ /* 0x100fe2000800084c */
[----:B---3--:R-:W-:Y:S01]  /*6260*/  @!P5 FMUL R69, R69, R69 ;  /* 0x000000454545d220 */ /* 0x008fe20000400000 */
[----:B------:R-:W-:Y:S01]  /*6270*/  FSETP.GEU.AND P5, PT, R26, -126, PT ;  /* 0xc2fc00001a00780b */ /* 0x000fe20003fae000 */
[--C-:B------:R-:W-:Y:S01]  /*6280*/  FFMA R47, R47, UR52, -R76.reuse ;  /* 0x000000342f2f7c23 */ /* 0x100fe2000800084c */
[--C-:B------:R-:W-:Y:S01]  /*6290*/  FFMA R51, R51, UR52, -R76.reuse ;  /* 0x0000003433337c23 */ /* 0x100fe2000800084c */
[----:B------:R-:W2:Y:S01]  /*62a0*/  MUFU.EX2 R56, R56 ;  /* 0x0000003800387308 */ /* 0x000ea20000000800 */
[--C-:B------:R-:W-:Y:S01]  /*62b0*/  FFMA R55, R55, UR52, -R76.reuse ;  /* 0x0000003437377c23 */ /* 0x100fe2000800084c */
[----:B------:R-:W-:Y:S01]  /*62c0*/  @!P4 FMUL R25, R25, 0.5 ;  /* 0x3f0000001919c820 */ /* 0x000fe20000400000 */
[--C-:B------:R-:W-:Y:S01]  /*62d0*/  FFMA R60, R58, UR52, -R76.reuse ;  /* 0x000000343a3c7c23 */ /* 0x100fe2000800084c */
[--C-:B------:R-:W-:Y:S01]  /*62e0*/  FFMA R64, R66, UR52, -R76.reuse ;  /* 0x0000003442407c23 */ /* 0x100fe2000800084c */
[--C-:B------:R-:W-:Y:S01]  /*62f0*/  FFMA R66, R70, UR52, -R76.reuse ;  /* 0x0000003446427c23 */ /* 0x100fe2000800084c */
[--C-:B------:R-:W-:Y:S01]  /*6300*/  FFMA R67, R67, UR52, -R76.reuse ;  /* 0x0000003443437c23 */ /* 0x100fe2000800084c */
[--C-:B------:R-:W-:Y:S01]  /*6310*/  FFMA R62, R62, UR52, -R76.reuse ;  /* 0x000000343e3e7c23 */ /* 0x100fe2000800084c */
[----:B------:R-:W3:Y:S01]  /*6320*/  MUFU.EX2 R73, R73 ;  /* 0x0000004900497308 */ /* 0x000ee20000000800 */
[----:B-1----:R-:W-:Y:S01]  /*6330*/  @!P6 FMUL R52, R52, R52 ;  /* 0x000000343434e220 */ /* 0x002fe20000400000 */
[----:B------:R-:W-:Y:S01]  /*6340*/  FSETP.GEU.AND P6, PT, R27, -126, PT ;  /* 0xc2fc00001b00780b */ /* 0x000fe20003fce000 */
[----:B------:R-:W-:Y:S01]  /*6350*/  @!P5 FMUL R26, R26, 0.5 ;  /* 0x3f0000001a1ad820 */ /* 0x000fe20000400000 */
[--C-:B------:R-:W-:Y:S01]  /*6360*/  FFMA R68, R74, UR52, -R76.reuse ;  /* 0x000000344a447c23 */ /* 0x100fe2000800084c */
[--C-:B------:R-:W-:Y:S01]  /*6370*/  FFMA R78, R78, UR52, -R76.reuse ;  /* 0x000000344e4e7c23 */ /* 0x100fe2000800084c */
[--C-:B------:R-:W-:Y:S01]  /*6380*/  FFMA R82, R82, UR52, -R76.reuse ;  /* 0x0000003452527c23 */ /* 0x100fe2000800084c */
[----:B------:R-:W-:Y:S01]  /*6390*/  FADD R70, R32, R61 ;  /* 0x0000003d20467221 */ /* 0x000fe20000000000 */
[----:B------:R-:W1:Y:S01]  /*63a0*/  MUFU.EX2 R25, R25 ;  /* 0x0000001900197308 */ /* 0x000e620000000800 */
[----:B--2---:R-:W-:Y:S01]  /*63b0*/  @!P3 FMUL R56, R56, R56 ;  /* 0x000000383838b220 */ /* 0x004fe20000400000 */
[----:B------:R-:W-:Y:S01]  /*63c0*/  FSETP.GEU.AND P3, PT, R29, -126, PT ;  /* 0xc2fc00001d00780b */ /* 0x000fe20003f6e000 */
[--C-:B------:R-:W-:Y:S01]  /*63d0*/  FFMA R83, R83, UR52, -R76.reuse ;  /* 0x0000003453537c23 */ /* 0x100fe2000800084c */
[--C-:B------:R-:W-:Y:S01]  /*63e0*/  FFMA R86, R86, UR52, -R76.reuse ;  /* 0x0000003456567c23 */ /* 0x100fe2000800084c */
[--C-:B------:R-:W-:Y:S01]  /*63f0*/  FFMA R87, R87, UR52, -R76.reuse ;  /* 0x0000003457577c23 */ /* 0x100fe2000800084c */
[--C-:B------:R-:W-:Y:S01]  /*6400*/  FFMA R79, R79, UR52, -R76.reuse ;  /* 0x000000344f4f7c23 */ /* 0x100fe2000800084c */
[----:B------:R-:W-:Y:S01]  /*6410*/  @!P6 FMUL R27, R27, 0.5 ;  /* 0x3f0000001b1be820 */ /* 0x000fe20000400000 */
[----:B------:R2:W4:Y:S01]  /*6420*/  MUFU.EX2 R30, R26 ;  /* 0x0000001a001e7308 */ /* 0x0005220000000800 */
[----:B---3--:R-:W-:Y:S01]  /*6430*/  @!P2 FMUL R73, R73, R73 ;  /* 0x000000494949a220 */ /* 0x008fe20000400000 */
[----:B------:R-:W-:Y:S01]  /*6440*/  FSETP.GEU.AND P2, PT, R31, -126, PT ;  /* 0xc2fc00001f00780b */ /* 0x000fe20003f4e000 */
[----:B------:R-:W-:Y:S01]  /*6450*/  FADD R11, R28, R53 ;  /* 0x000000351c0b7221 */ /* 0x000fe20000000000 */
[----:B------:R-:W-:Y:S01]  /*6460*/  FADD R74, R36, R69 ;  /* 0x00000045244a7221 */ /* 0x000fe20000000000 */
[----:B------:R-:W-:Y:S01]  /*6470*/  FMUL R84, R84, UR52 ;  /* 0x0000003454547c20 */ /* 0x000fe20008400000 */
[----:B------:R-:W-:Y:S01]  /*6480*/  F2FP.F16.F32.PACK_AB R36, R37, R36 ;  /* 0x000000242524723e */ /* 0x000fe200000000ff */
[----:B------:R-:W-:Y:S01]  /*6490*/  @!P3 FMUL R29, R29, 0.5 ;  /* 0x3f0000001d1db820 */ /* 0x000fe20000400000 */
[----:B------:R-:W3:Y:S01]  /*64a0*/  MUFU.EX2 R27, R27 ;  /* 0x0000001b001b7308 */ /* 0x000ee20000000800 */
[----:B--2---:R-:W-:Y:S01]  /*64b0*/  FFMA R26, R38, UR52, -R76 ;  /* 0x00000034261a7c23 */ /* 0x004fe2000800084c */
[----:B-1----:R-:W-:Y:S01]  /*64c0*/  @!P4 FMUL R25, R25, R25 ;  /* 0x000000191919c220 */ /* 0x002fe20000400000 */
[----:B------:R-:W-:-:S02]  /*64d0*/  FSETP.GEU.AND P4, PT, R35, -126, PT ;  /* 0xc2fc00002300780b */ /* 0x000fc40003f8e000 */
[----:B------:R-:W-:Y:S02]  /*64e0*/  F2FP.F16.F32.PACK_AB R28, R17, R28 ;  /* 0x0000001c111c723e */ /* 0x000fe400000000ff */
[----:B------:R-:W-:Y:S01]  /*64f0*/  @!P2 FMUL R31, R31, 0.5 ;  /* 0x3f0000001f1fa820 */ /* 0x000fe20000400000 */
[----:B------:R-:W1:Y:S01]  /*6500*/  MUFU.EX2 R29, R29 ;  /* 0x0000001d001d7308 */ /* 0x000e620000000800 */
[----:B----4-:R-:W-:Y:S01]  /*6510*/  @!P5 FMUL R30, R30, R30 ;  /* 0x0000001e1e1ed220 */ /* 0x010fe20000400000 */
[----:B------:R-:W-:Y:S02]  /*6520*/  FSETP.GEU.AND P5, PT, R26, -126, PT ;  /* 0xc2fc00001a00780b */ /* 0x000fe40003fae000 */
[----:B------:R-:W-:Y:S02]  /*6530*/  F2FP.F16.F32.PACK_AB R32, R21, R32 ;  /* 0x000000201520723e */ /* 0x000fe400000000ff */
[----:B------:R-:W-:Y:S02]  /*6540*/  F2FP.F16.F32.PACK_AB R44, R44, R61 ;  /* 0x0000003d2c2c723e */ /* 0x000fe400000000ff */
[----:B------:R-:W-:Y:S01]  /*6550*/  @!P4 FMUL R35, R35, 0.5 ;  /* 0x3f0000002323c820 */ /* 0x000fe20000400000 */
[----:B---3--:R-:W-:Y:S01]  /*6560*/  @!P6 FMUL R27, R27, R27 ;  /* 0x0000001b1b1be220 */ /* 0x008fe20000400000 */
[----:B------:R-:W-:Y:S01]  /*6570*/  FSETP.GEU.AND P6, PT, R39, -126, PT ;  /* 0xc2fc00002700780b */ /* 0x000fe20003fce000 */
[----:B------:R-:W2:Y:S04]  /*6580*/  MUFU.EX2 R34, R31 ;  /* 0x0000001f00227308 */ /* 0x000ea80000000800 */
[----:B------:R-:W-:Y:S01]  /*6590*/  @!P5 FMUL R26, R26, 0.5 ;  /* 0x3f0000001a1ad820 */ /* 0x000fe20000400000 */
[----:B-1----:R-:W-:Y:S01]  /*65a0*/  @!P3 FMUL R29, R29, R29 ;  /* 0x0000001d1d1db220 */ /* 0x002fe20000400000 */
[----:B------:R-:W-:-:S02]  /*65b0*/  FSETP.GEU.AND P3, PT, R43, -126, PT ;  /* 0xc2fc00002b00780b */ /* 0x000fc40003f6e000 */
[----:B------:R1:W3:Y:S04]  /*65c0*/  MUFU.EX2 R38, R35 ;  /* 0x0000002300267308 */ /* 0x0002e80000000800 */
[----:B------:R-:W-:-:S04]  /*65d0*/  @!P6 FMUL R39, R39, 0.5 ;  /* 0x3f0000002727e820 */ /* 0x000fc80000400000 */
[----:B------:R4:W5:Y:S01]  /*65e0*/  MUFU.EX2 R42, R39 ;  /* 0x00000027002a7308 */ /* 0x0009620000000800 */
[----:B-1----:R-:W-:Y:S01]  /*65f0*/  FFMA R35, R46, UR52, -R76 ;  /* 0x000000342e237c23 */ /* 0x002fe2000800084c */
[----:B--2---:R-:W-:Y:S01]  /*6600*/  @!P2 FMUL R34, R34, R34 ;  /* 0x000000222222a220 */ /* 0x004fe20000400000 */
[----:B------:R-:W-:Y:S01]  /*6610*/  FSETP.GEU.AND P2, PT, R33, -126, PT ;  /* 0xc2fc00002100780b */ /* 0x000fe20003f4e000 */
[----:B------:R-:W-:-:S04]  /*6620*/  @!P3 FMUL R43, R43, 0.5 ;  /* 0x3f0000002b2bb820 */ /* 0x000fc80000400000 */
[----:B------:R1:W2:Y:S01]  /*6630*/  MUFU.EX2 R31, R26 ;  /* 0x0000001a001f7308 */ /* 0x0002a20000000800 */
[----:B----4-:R-:W-:Y:S01]  /*6640*/  FFMA R39, R50, UR52, -R76 ;  /* 0x0000003432277c23 */ /* 0x010fe2000800084c */
[----:B---3--:R-:W-:Y:S01]  /*6650*/  @!P4 FMUL R38, R38, R38 ;  /* 0x000000262626c220 */ /* 0x008fe20000400000 */
[----:B------:R-:W-:-:S05]  /*6660*/  FSETP.GEU.AND P4, PT, R35, -126, PT ;  /* 0xc2fc00002300780b */ /* 0x000fca0003f8e000 */
[----:B------:R3:W4:Y:S01]  /*6670*/  MUFU.EX2 R46, R43 ;  /* 0x0000002b002e7308 */ /* 0x0007220000000800 */
[----:B-----5:R-:W-:Y:S01]  /*6680*/  @!P6 FMUL R42, R42, R42 ;  /* 0x0000002a2a2ae220 */ /* 0x020fe20000400000 */
[----:B------:R-:W-:Y:S01]  /*6690*/  FSETP.GEU.AND P6, PT, R39, -126, PT ;  /* 0xc2fc00002700780b */ /* 0x000fe20003fce000 */
[----:B------:R-:W-:Y:S01]  /*66a0*/  @!P2 FMUL R33, R33, 0.5 ;  /* 0x3f0000002121a820 */ /* 0x000fe20000400000 */
[----:B-1----:R-:W-:Y:S01]  /*66b0*/  FADD R26, -R8, R9 ;  /* 0x00000009081a7221 */ /* 0x002fe20000000100 */
[----:B------:R-:W-:Y:S01]  /*66c0*/  FADD R9, R24, R45 ;  /* 0x0000002d18097221 */ /* 0x000fe20000000000 */
[----:B------:R-:W-:Y:S02]  /*66d0*/  F2FP.F16.F32.PACK_AB R24, R13, R24 ;  /* 0x000000180d18723e */ /* 0x000fe400000000ff */
[----:B------:R-:W-:Y:S01]  /*66e0*/  @!P4 FMUL R35, R35, 0.5 ;  /* 0x3f0000002323c820 */ /* 0x000fe20000400000 */
[----:B--2---:R-:W-:Y:S01]  /*66f0*/  @!P5 FMUL R31, R31, R31 ;  /* 0x0000001f1f1fd220 */ /* 0x004fe20000400000 */
[----:B------:R-:W-:Y:S01]  /*6700*/  FSETP.GEU.AND P5, PT, R47, -126, PT ;  /* 0xc2fc00002f00780b */ /* 0x000fe20003fae000 */
[----:B---3--:R-:W-:Y:S01]  /*6710*/  FFMA R43, R54, UR52, -R76 ;  /* 0x00000034362b7c23 */ /* 0x008fe2000800084c */
[----:B------:R-:W1:Y:S01]  /*6720*/  MUFU.EX2 R33, R33 ;  /* 0x0000002100217308 */ /* 0x000e620000000800 */
[----:B------:R-:W-:-:S02]  /*6730*/  FMUL R26, R26, UR52 ;  /* 0x000000341a1a7c20 */ /* 0x000fc40008400000 */
[----:B------:R-:W-:Y:S01]  /*6740*/  @!P6 FMUL R39, R39, 0.5 ;  /* 0x3f0000002727e820 */ /* 0x000fe20000400000 */
[----:B----4-:R-:W-:Y:S01]  /*6750*/  @!P3 FMUL R46, R46, R46 ;  /* 0x0000002e2e2eb220 */ /* 0x010fe20000400000 */
[----:B------:R-:W-:-:S03]  /*6760*/  FSETP.GEU.AND P3, PT, R43, -126, PT ;  /* 0xc2fc00002b00780b */ /* 0x000fc60003f6e000 */
[----:B------:R-:W2:Y:S03]  /*6770*/  MUFU.EX2 R35, R35 ;  /* 0x0000002300237308 */ /* 0x000ea60000000800 */
[----:B------:R-:W-:-:S05]  /*6780*/  @!P5 FMUL R47, R47, 0.5 ;  /* 0x3f0000002f2fd820 */ /* 0x000fca0000400000 */
[----:B------:R-:W3:Y:S01]  /*6790*/  MUFU.EX2 R39, R39 ;  /* 0x0000002700277308 */ /* 0x000ee20000000800 */
[----:B-1----:R-:W-:Y:S01]  /*67a0*/  @!P2 FMUL R33, R33, R33 ;  /* 0x000000212121a220 */ /* 0x002fe20000400000 */
[----:B------:R-:W-:Y:S01]  /*67b0*/  FSETP.GEU.AND P2, PT, R51, -126, PT ;  /* 0xc2fc00003300780b */ /* 0x000fe20003f4e000 */
[----:B------:R-:W-:-:S05]  /*67c0*/  @!P3 FMUL R43, R43, 0.5 ;  /* 0x3f0000002b2bb820 */ /* 0x000fca0000400000 */
[----:B------:R1:W4:Y:S01]  /*67d0*/  MUFU.EX2 R50, R47 ;  /* 0x0000002f00327308 */ /* 0x0003220000000800 */
[----:B--2---:R-:W-:Y:S01]  /*67e0*/  @!P4 FMUL R35, R35, R35 ;  /* 0x000000232323c220 */ /* 0x004fe20000400000 */
[----:B------:R-:W-:-:S05]  /*67f0*/  FSETP.GEU.AND P4, PT, R55, -126, PT ;  /* 0xc2fc00003700780b */ /* 0x000fca0003f8e000 */
[----:B------:R-:W-:Y:S01]  /*6800*/  @!P2 FMUL R51, R51, 0.5 ;  /* 0x3f0000003333a820 */ /* 0x000fe20000400000 */
[----:B------:R-:W2:Y:S01]  /*6810*/  MUFU.EX2 R43, R43 ;  /* 0x0000002b002b7308 */ /* 0x000ea20000000800 */
[--C-:B-1----:R-:W-:Y:S01]  /*6820*/  FFMA R47, R59, UR52, -R76.reuse ;  /* 0x000000343b2f7c23 */ /* 0x102fe2000800084c */
[----:B---3--:R-:W-:Y:S01]  /*6830*/  @!P6 FMUL R39, R39, R39 ;  /* 0x000000272727e220 */ /* 0x008fe20000400000 */
[----:B------:R-:W-:-:S03]  /*6840*/  FFMA R59, R75, UR52, -R76 ;  /* 0x000000344b3b7c23 */ /* 0x000fc6000800084c */
[----:B------:R-:W-:Y:S01]  /*6850*/  FSETP.GEU.AND P6, PT, R47, -126, PT ;  /* 0xc2fc00002f00780b */ /* 0x000fe20003fce000 */
[----:B------:R-:W-:Y:S01]  /*6860*/  @!P4 FMUL R55, R55, 0.5 ;  /* 0x3f0000003737c820 */ /* 0x000fe20000400000 */
[----:B------:R1:W3:Y:S01]  /*6870*/  MUFU.EX2 R54, R51 ;  /* 0x0000003300367308 */ /* 0x0002e20000000800 */
[----:B----4-:R-:W-:Y:S01]  /*6880*/  @!P5 FMUL R50, R50, R50 ;  /* 0x000000323232d220 */ /* 0x010fe20000400000 */
[----:B------:R-:W-:-:S06]  /*6890*/  FSETP.GEU.AND P5, PT, R60, -126, PT ;  /* 0xc2fc00003c00780b */ /* 0x000fcc0003fae000 */
[----:B------:R4:W5:Y:S01]  /*68a0*/  MUFU.EX2 R58, R55 ;  /* 0x00000037003a7308 */ /* 0x0009620000000800 */
[----:B-1----:R-:W-:Y:S01]  /*68b0*/  FFMA R51, R63, UR52, -R76 ;  /* 0x000000343f337c23 */ /* 0x002fe2000800084c */
[----:B--2---:R-:W-:Y:S01]  /*68c0*/  @!P3 FMUL R43, R43, R43 ;  /* 0x0000002b2b2bb220 */ /* 0x004fe20000400000 */
[----:B------:R-:W-:Y:S01]  /*68d0*/  @!P6 FMUL R47, R47, 0.5 ;  /* 0x3f0000002f2fe820 */ /* 0x000fe20000400000 */
[----:B------:R-:W-:Y:S02]  /*68e0*/  FADD R63, R17, R20 ;  /* 0x00000014113f7221 */ /* 0x000fe40000000000 */
[----:B------:R-:W-:Y:S01]  /*68f0*/  FSETP.GEU.AND P3, PT, R51, -126, PT ;  /* 0xc2fc00003300780b */ /* 0x000fe20003f6e000 */
[----:B------:R-:W-:Y:S02]  /*6900*/  @!P5 FMUL R60, R60, 0.5 ;  /* 0x3f0000003c3cd820 */ /* 0x000fe40000400000 */
[----:B------:R-:W1:Y:S01]  /*6910*/  MUFU.EX2 R47, R47 ;  /* 0x0000002f002f7308 */ /* 0x000e620000000800 */
[----:B---3--:R-:W-:Y:S01]  /*6920*/  @!P2 FMUL R54, R54, R54 ;  /* 0x000000363636a220 */ /* 0x008fe20000400000 */
[----:B------:R-:W-:Y:S01]  /*6930*/  FSETP.GEU.AND P2, PT, R62, -126, PT ;  /* 0xc2fc00003e00780b */ /* 0x000fe20003f4e000 */
[----:B----4-:R-:W-:Y:S01]  /*6940*/  FFMA R55, R71, UR52, -R76 ;  /* 0x0000003447377c23 */ /* 0x010fe2000800084c */
[----:B------:R-:W-:Y:S01]  /*6950*/  FADD R76, R37, R52 ;  /* 0x00000034254c7221 */ /* 0x000fe20000000000 */
[----:B------:R-:W-:-:S02]  /*6960*/  F2FP.F16.F32.PACK_AB R52, R52, R69 ;  /* 0x000000453434723e */ /* 0x000fc400000000ff */
[----:B------:R-:W-:Y:S01]  /*6970*/  F2FP.F16.F32.PACK_AB R37, R54, R39 ;  /* 0x000000273625723e */ /* 0x000fe200000000ff */
[----:B------:R-:W2:Y:S01]  /*6980*/  MUFU.EX2 R60, R60 ;  /* 0x0000003c003c7308 */ /* 0x000ea20000000800 */
[----:B-----5:R-:W-:Y:S01]  /*6990*/  @!P4 FMUL R58, R58, R58 ;  /* 0x0000003a3a3ac220 */ /* 0x020fe20000400000 */
[----:B------:R-:W-:Y:S01]  /*69a0*/  @!P3 FMUL R51, R51, 0.5 ;  /* 0x3f0000003333b820 */ /* 0x000fe20000400000 */
[----:B------:R-:W-:Y:S01]  /*69b0*/  FSETP.GEU.AND P4, PT, R64, -126, PT ;  /* 0xc2fc00004000780b */ /* 0x000fe20003f8e000 */
[----:B------:R-:W-:Y:S01]  /*69c0*/  FADD R76, R63, R76 ;  /* 0x0000004c3f4c7221 */ /* 0x000fe20000000000 */
[----:B------:R-:W-:Y:S02]  /*69d0*/  FADD R63, R12, R57 ;  /* 0x000000390c3f7221 */ /* 0x000fe40000000000 */
[----:B------:R-:W-:Y:S01]  /*69e0*/  @!P2 FMUL R62, R62, 0.5 ;  /* 0x3f0000003e3ea820 */ /* 0x000fe20000400000 */
[----:B------:R-:W3:Y:S01]  /*69f0*/  MUFU.EX2 R51, R51 ;  /* 0x0000003300337308 */ /* 0x000ee20000000800 */
[----:B-1----:R-:W-:Y:S01]  /*6a00*/  @!P6 FMUL R47, R47, R47 ;  /* 0x0000002f2f2fe220 */ /* 0x002fe20000400000 */
[----:B------:R-:W-:-:S06]  /*6a10*/  FSETP.GEU.AND P6, PT, R66, -126, PT ;  /* 0xc2fc00004200780b */ /* 0x000fcc0003fce000 */
[----:B------:R-:W-:Y:S01]  /*6a20*/  @!P4 FMUL R64, R64, 0.5 ;  /* 0x3f0000004040c820 */ /* 0x000fe20000400000 */
[----:B--2---:R-:W-:Y:S01]  /*6a30*/  @!P5 FMUL R60, R60, R60 ;  /* 0x0000003c3c3cd220 */ /* 0x004fe20000400000 */
[----:B------:R-:W-:Y:S01]  /*6a40*/  FSETP.GEU.AND P5, PT, R67, -126, PT ;  /* 0xc2fc00004300780b */ /* 0x000fe20003fae000 */
[----:B------:R-:W1:Y:S04]  /*6a50*/  MUFU.EX2 R62, R62 ;  /* 0x0000003e003e7308 */ /* 0x000e680000000800 */
[----:B------:R-:W-:Y:S01]  /*6a60*/  @!P6 FMUL R66, R66, 0.5 ;  /* 0x3f0000004242e820 */ /* 0x000fe20000400000 */
[----:B---3--:R-:W-:Y:S01]  /*6a70*/  @!P3 FMUL R51, R51, R51 ;  /* 0x000000333333b220 */ /* 0x008fe20000400000 */
[----:B------:R-:W-:Y:S02]  /*6a80*/  FSETP.GEU.AND P3, PT, R68, -126, PT ;  /* 0xc2fc00004400780b */ /* 0x000fe40003f6e000 */
[----:B------:R-:W2:Y:S04]  /*6a90*/  MUFU.EX2 R64, R64 ;  /* 0x0000004000407308 */ /* 0x000ea80000000800 */
[----:B------:R-:W-:-:S04]  /*6aa0*/  @!P5 FMUL R67, R67, 0.5 ;  /* 0x3f0000004343d820 */ /* 0x000fc80000400000 */
[----:B------:R3:W4:Y:S01]  /*6ab0*/  MUFU.EX2 R77, R67 ;  /* 0x00000043004d7308 */ /* 0x0007220000000800 */
[----:B-1----:R-:W-:Y:S01]  /*6ac0*/  @!P2 FMUL R62, R62, R62 ;  /* 0x0000003e3e3ea220 */ /* 0x002fe20000400000 */
[----:B------:R-:W-:Y:S01]  /*6ad0*/  FSETP.GEU.AND P2, PT, R55, -126, PT ;  /* 0xc2fc00003700780b */ /* 0x000fe20003f4e000 */
[----:B------:R-:W-:-:S05]  /*6ae0*/  @!P3 FMUL R68, R68, 0.5 ;  /* 0x3f0000004444b820 */ /* 0x000fca0000400000 */
[----:B------:R-:W1:Y:S01]  /*6af0*/  MUFU.EX2 R66, R66 ;  /* 0x0000004200427308 */ /* 0x000e620000000800 */
[----:B--2---:R-:W-:Y:S01]  /*6b00*/  @!P4 FMUL R64, R64, R64 ;  /* 0x000000404040c220 */ /* 0x004fe20000400000 */
[----:B------:R-:W-:Y:S01]  /*6b10*/  FSETP.GEU.AND P4, PT, R59, -126, PT ;  /* 0xc2fc00003b00780b */ /* 0x000fe20003f8e000 */
[----:B---3--:R-:W-:Y:S01]  /*6b20*/  FADD R67, R9, R70 ;  /* 0x0000004609437221 */ /* 0x008fe20000000000 */
[----:B------:R-:W-:Y:S01]  /*6b30*/  FADD R9, R13, R40 ;  /* 0x000000280d097221 */ /* 0x000fe20000000000 */
[----:B------:R-:W-:Y:S02]  /*6b40*/  F2FP.F16.F32.PACK_AB R40, R40, R45 ;  /* 0x0000002d2828723e */ /* 0x000fe400000000ff */
[----:B------:R-:W-:Y:S01]  /*6b50*/  @!P2 FMUL R55, R55, 0.5 ;  /* 0x3f0000003737a820 */ /* 0x000fe20000400000 */
[----:B------:R-:W2:Y:S01]  /*6b60*/  MUFU.EX2 R68, R68 ;  /* 0x0000004400447308 */ /* 0x000ea20000000800 */
[----:B----4-:R-:W-:Y:S01]  /*6b70*/  @!P5 FMUL R77, R77, R77 ;  /* 0x0000004d4d4dd220 */ /* 0x010fe20000400000 */
[----:B------:R-:W-:Y:S01]  /*6b80*/  FSETP.GEU.AND P5, PT, R78, -126, PT ;  /* 0xc2fc00004e00780b */ /* 0x000fe20003fae000 */
[----:B------:R-:W-:Y:S01]  /*6b90*/  FADD R71, R9, R72 ;  /* 0x0000004809477221 */ /* 0x000fe20000000000 */
[----:B------:R-:W-:-:S03]  /*6ba0*/  FADD R72, R14, R65 ;  /* 0x000000410e487221 */ /* 0x000fc60000000000 */
[----:B------:R-:W-:Y:S01]  /*6bb0*/  @!P4 FMUL R59, R59, 0.5 ;  /* 0x3f0000003b3bc820 */ /* 0x000fe20000400000 */
[----:B------:R-:W3:Y:S01]  /*6bc0*/  MUFU.EX2 R55, R55 ;  /* 0x0000003700377308 */ /* 0x000ee20000000800 */
[----:B-1----:R-:W-:Y:S01]  /*6bd0*/  @!P6 FMUL R66, R66, R66 ;  /* 0x000000424242e220 */ /* 0x002fe20000400000 */
[----:B------:R-:W-:Y:S01]  /*6be0*/  FSETP.GEU.AND P6, PT, R82, -126, PT ;  /* 0xc2fc00005200780b */ /* 0x000fe20003fce000 */
[----:B------:R-:W-:Y:S01]  /*6bf0*/  FADD R71, R71, R76 ;  /* 0x0000004c47477221 */ /* 0x000fe20000000000 */
[----:B------:R-:W-:-:S03]  /*6c00*/  F2FP.F16.F32.PACK_AB R76, R20, R53 ;  /* 0x00000035144c723e */ /* 0x000fc600000000ff */
[----:B------:R-:W-:Y:S01]  /*6c10*/  @!P5 FMUL R78, R78, 0.5 ;  /* 0x3f0000004e4ed820 */ /* 0x000fe20000400000 */
[----:B------:R-:W1:Y:S01]  /*6c20*/  MUFU.EX2 R59, R59 ;  /* 0x0000003b003b7308 */ /* 0x000e620000000800 */
[----:B--2---:R-:W-:Y:S01]  /*6c30*/  @!P3 FMUL R68, R68, R68 ;  /* 0x000000444444b220 */ /* 0x004fe20000400000 */
[----:B------:R-:W-:-:S05]  /*6c40*/  FSETP.GEU.AND P3, PT, R83, -126, PT ;  /* 0xc2fc00005300780b */ /* 0x000fca0003f6e000 */
[----:B------:R-:W-:Y:S01]  /*6c50*/  @!P6 FMUL R82, R82, 0.5 ;  /* 0x3f0000005252e820 */ /* 0x000fe20000400000 */
[----:B------:R2:W4:Y:S01]  /*6c60*/  MUFU.EX2 R8, R78 ;  /* 0x0000004e00087308 */ /* 0x0005220000000800 */
[----:B---3--:R-:W-:Y:S01]  /*6c70*/  @!P2 FMUL R55, R55, R55 ;  /* 0x000000373737a220 */ /* 0x008fe20000400000 */
[----:B------:R-:W-:-:S05]  /*6c80*/  FSETP.GEU.AND P2, PT, R84, -126, PT ;  /* 0xc2fc00005400780b */ /* 0x000fca0003f4e000 */
[----:B------:R-:W-:Y:S01]  /*6c90*/  @!P3 FMUL R83, R83, 0.5 ;  /* 0x3f0000005353b820 */ /* 0x000fe20000400000 */
[----:B------:R-:W3:Y:S01]  /*6ca0*/  MUFU.EX2 R70, R82 ;  /* 0x0000005200467308 */ /* 0x000ee20000000800 */
[----:B-1----:R-:W-:Y:S01]  /*6cb0*/  @!P4 FMUL R59, R59, R59 ;  /* 0x0000003b3b3bc220 */ /* 0x002fe20000400000 */
[----:B------:R-:W-:Y:S01]  /*6cc0*/  FSETP.GEU.AND P4, PT, R79, -126, PT ;  /* 0xc2fc00004f00780b */ /* 0x000fe20003f8e000 */
[----:B--2---:R-:W-:Y:S01]  /*6cd0*/  FADD R78, R11, R74 ;  /* 0x0000004a0b4e7221 */ /* 0x004fe20000000000 */
[----:B------:R-:W-:Y:S01]  /*6ce0*/  FADD R11, R10, R49 ;  /* 0x000000310a0b7221 */ /* 0x000fe20000000000 */
[----:B------:R-:W-:Y:S01]  /*6cf0*/  FADD R74, R16, R73 ;  /* 0x00000049104a7221 */ /* 0x000fe20000000000 */
[----:B------:R-:W-:Y:S01]  /*6d00*/  F2FP.F16.F32.PACK_AB R45, R59, R68 ;  /* 0x000000443b2d723e */ /* 0x000fe200000000ff */
[----:B------:R-:W-:Y:S01]  /*6d10*/  @!P2 FMUL R84, R84, 0.5 ;  /* 0x3f0000005454a820 */ /* 0x000fe20000400000 */
[----:B------:R-:W1:Y:S01]  /*6d20*/  MUFU.EX2 R9, R83 ;  /* 0x0000005300097308 */ /* 0x000e620000000800 */
[----:B----4-:R-:W-:Y:S01]  /*6d30*/  @!P5 FMUL R8, R8, R8 ;  /* 0x000000080808d220 */ /* 0x010fe20000400000 */
[----:B------:R-:W-:Y:S01]  /*6d40*/  FSETP.GEU.AND P5, PT, R86, -126, PT ;  /* 0xc2fc00005600780b */ /* 0x000fe20003fae000 */
[----:B------:R-:W-:Y:S01]  /*6d50*/  FADD R75, R11, R72 ;  /* 0x000000480b4b7221 */ /* 0x000fe20000000000 */
[----:B------:R-:W-:Y:S01]  /*6d60*/  FADD R11, R15, R18 ;  /* 0x000000120f0b7221 */ /* 0x000fe20000000000 */
[----:B------:R-:W-:Y:S01]  /*6d70*/  FADD R72, R23, R48 ;  /* 0x0000003017487221 */ /* 0x000fe20000000000 */
[----:B------:R-:W-:Y:S01]  /*6d80*/  FADD R80, R63, R74 ;  /* 0x0000004a3f507221 */ /* 0x000fe20000000000 */
[----:B------:R-:W-:Y:S01]  /*6d90*/  @!P4 FMUL R79, R79, 0.5 ;  /* 0x3f0000004f4fc820 */ /* 0x000fe20000400000 */
[----:B------:R-:W-:Y:S01]  /*6da0*/  FADD R63, R19, R22 ;  /* 0x00000016133f7221 */ /* 0x000fe20000000000 */
[----:B---3--:R-:W-:Y:S01]  /*6db0*/  @!P6 FMUL R70, R70, R70 ;  /* 0x000000464646e220 */ /* 0x008fe20000400000 */
[----:B------:R-:W-:Y:S01]  /*6dc0*/  FSETP.GEU.AND P6, PT, R87, -126, PT ;  /* 0xc2fc00005700780b */ /* 0x000fe20003fce000 */
[----:B------:R2:W3:Y:S01]  /*6dd0*/  MUFU.EX2 R81, R79 ;  /* 0x0000004f00517308 */ /* 0x0004e20000000800 */
[----:B------:R-:W-:Y:S01]  /*6de0*/  FADD R74, R41, R56 ;  /* 0x00000038294a7221 */ /* 0x000fe20000000000 */
[----:B------:R-:W-:Y:S01]  /*6df0*/  FADD R72, R11, R72 ;  /* 0x000000480b487221 */ /* 0x000fe20000000000 */
[----:B------:R-:W-:Y:S01]  /*6e00*/  FADD R11, R25, R60 ;  /* 0x0000003c190b7221 */ /* 0x000fe20000000000 */
[----:B------:R-:W-:Y:S01]  /*6e10*/  @!P5 FMUL R86, R86, 0.5 ;  /* 0x3f0000005656d820 */ /* 0x000fe20000400000 */
[----:B------:R-:W-:Y:S01]  /*6e20*/  FADD R82, R33, R68 ;  /* 0x0000004421527221 */ /* 0x000fe20000000000 */
[----:B-1----:R-:W-:Y:S01]  /*6e30*/  @!P3 FMUL R9, R9, R9 ;  /* 0x000000090909b220 */ /* 0x002fe20000400000 */
[----:B------:R-:W-:Y:S01]  /*6e40*/  FSETP.GEU.AND P3, PT, R26, -126, PT ;  /* 0xc2fc00001a00780b */ /* 0x000fe20003f6e000 */
[----:B------:R-:W-:Y:S01]  /*6e50*/  FADD R63, R63, R74 ;  /* 0x0000004a3f3f7221 */ /* 0x000fe20000000000 */
[----:B--2---:R-:W-:Y:S01]  /*6e60*/  FADD R79, R29, R64 ;  /* 0x000000401d4f7221 */ /* 0x004fe20000000000 */
[----:B------:R-:W1:Y:S01]  /*6e70*/  MUFU.EX2 R86, R86 ;  /* 0x0000005600567308 */ /* 0x000e620000000800 */
[----:B------:R-:W-:Y:S01]  /*6e80*/  FADD R168, R39, R70 ;  /* 0x0000004627a87221 */ /* 0x000fe20000000000 */
[----:B------:R-:W-:Y:S01]  /*6e90*/  @!P6 FMUL R87, R87, 0.5 ;  /* 0x3f0000005757e820 */ /* 0x000fe20000400000 */
[----:B------:R-:W-:Y:S01]  /*6ea0*/  FADD R74, R30, R47 ;  /* 0x0000002f1e4a7221 */ /* 0x000fe20000000000 */
[----:B------:R-:W-:Y:S01]  /*6eb0*/  FADD R83, R46, R59 ;  /* 0x0000003b2e537221 */ /* 0x000fe20000000000 */
[----:B------:R-:W-:Y:S01]  /*6ec0*/  FADD R169, R11, R82 ;  /* 0x000000520ba97221 */ /* 0x000fe20000000000 */
[----:B------:R-:W-:Y:S01]  /*6ed0*/  FADD R11, R27, R62 ;  /* 0x0000003e1b0b7221 */ /* 0x000fe20000000000 */
[----:B------:R-:W-:Y:S01]  /*6ee0*/  FADD R172, R79, R168 ;  /* 0x000000a84fac7221 */ /* 0x000fe20000000000 */
[----:B------:R-:W2:Y:S01]  /*6ef0*/  MUFU.EX2 R87, R87 ;  /* 0x0000005700577308 */ /* 0x000ea20000000800 */
[----:B------:R-:W-:Y:S01]  /*6f00*/  FADD R170, R74, R83 ;  /* 0x000000534aaa7221 */ /* 0x000fe20000000000 */
[----:B------:R-:W-:Y:S01]  /*6f10*/  FADD R82, R35, R8 ;  /* 0x0000000823527221 */ /* 0x000fe20000000000 */
[----:B------:R-:W-:Y:S01]  /*6f20*/  @!P3 FMUL R26, R26, 0.5 ;  /* 0x3f0000001a1ab820 */ /* 0x000fe20000400000 */
[----:B------:R-:W-:Y:S01]  /*6f30*/  FADD R74, R38, R77 ;  /* 0x0000004d264a7221 */ /* 0x000fe20000000000 */
[----:B------:R-:W-:Y:S01]  /*6f40*/  FADD R79, R54, R9 ;  /* 0x00000009364f7221 */ /* 0x000fe20000000000 */
[----:B---3--:R-:W-:Y:S01]  /*6f50*/  @!P4 FMUL R81, R81, R81 ;  /* 0x000000515151c220 */ /* 0x008fe20000400000 */
[----:B------:R-:W-:Y:S01]  /*6f60*/  FADD R171, R11, R82 ;  /* 0x000000520bab7221 */ /* 0x000fe20000000000 */
[----:B------:R-:W-:Y:S01]  /*6f70*/  MUFU.EX2 R84, R84 ;  /* 0x0000005400547308 */ /* 0x000fe20000000800 */
[----:B-1----:R-:W-:Y:S01]  /*6f80*/  @!P5 FMUL R86, R86, R86 ;  /* 0x000000565656d220 */ /* 0x002fe20000400000 */
[----:B------:R-:W-:Y:S01]  /*6f90*/  FADD R173, R74, R79 ;  /* 0x0000004f4aad7221 */ /* 0x000fe20000000000 */
[----:B------:R-:W-:Y:S01]  /*6fa0*/  FADD R79, R31, R66 ;  /* 0x000000421f4f7221 */ /* 0x000fe20000000000 */
[----:B------:R-:W-:Y:S01]  /*6fb0*/  FADD R74, R34, R51 ;  /* 0x00000033224a7221 */ /* 0x000fe20000000000 */
[----:B------:R-:W-:Y:S01]  /*6fc0*/  FADD R168, R43, R86 ;  /* 0x000000562ba87221 */ /* 0x000fe20000000000 */
[----:B------:R-:W-:Y:S01]  /*6fd0*/  FADD R83, R50, R81 ;  /* 0x0000005132537221 */ /* 0x000fe20000000000 */
[----:B------:R-:W-:Y:S01]  /*6fe0*/  FADD R82, R42, R55 ;  /* 0x000000372a527221 */ /* 0x000fe20000000000 */
[----:B------:R-:W1:Y:S01]  /*6ff0*/  MUFU.EX2 R11, R26 ;  /* 0x0000001a000b7308 */ /* 0x000e620000000800 */
[----:B--2---:R-:W-:Y:S01]  /*7000*/  @!P6 FMUL R87, R87, R87 ;  /* 0x000000575757e220 */ /* 0x004fe20000400000 */
        /* <DEDUP_REMOVED lines=14> */
[----:B------:R-:W-:Y:S01]  /*70f0*/  SHF.L.U32 R63, R7, 0x1f, RZ ;  /* 0x0000001f073f7819 */ /* 0x000fe200000006ff */
[----:B------:R-:W-:Y:S01]  /*7100*/  FADD R85, R170, R85 ;  /* 0x00000055aa557221 */ /* 0x000fe20000000000 */
[----:B------:R-:W-:Y:S01]  /*7110*/  FADD R72, R67, R72 ;  /* 0x0000004843487221 */ /* 0x000fe20000000000 */
[----:B-1----:R-:W-:Y:S01]  /*7120*/  @!P3 FMUL R11, R11, R11 ;  /* 0x0000000b0b0bb220 */ /* 0x002fe20000400000 */
[----:B------:R-:W-:Y:S01]  /*7130*/  @!P2 FMUL R84, R84, R84 ;  /* 0x000000545454a220 */ /* 0x000fe20000400000 */
[----:B------:R-:W-:Y:S01]  /*7140*/  FADD R85, R168, R85 ;  /* 0x00000055a8557221 */ /* 0x000fe20000000000 */
[----:B------:R1:W2:Y:S01]  /*7150*/  SYNCS.PHASECHK.TRANS64.TRYWAIT P2, [UR10+0x3c000], R63 ;  /* 0x03c0003fff0075a7 */ /* 0x0002a2000804014a */
[----:B------:R-:W-:Y:S01]  /*7160*/  F2FP.F16.F32.PACK_AB R29, R38, R29 ;  /* 0x0000001d261d723e */ /* 0x000fe200000000ff */
[----:B------:R-:W-:Y:S01]  /*7170*/  FFMA R2, R11, R2, R72 ;  /* 0x000000020b027223 */ /* 0x000fe20000000048 */
[----:B------:R-:W-:Y:S01]  /*7180*/  F2FP.F16.F32.PACK_AB R38, R41, R16 ;  /* 0x000000102926723e */ /* 0x000fe200000000ff */
[----:B------:R-:W-:Y:S01]  /*7190*/  FFMA R3, R84, R3, R85 ;  /* 0x0000000354037223 */ /* 0x000fe20000000055 */
[----:B------:R-:W-:Y:S01]  /*71a0*/  F2FP.F16.F32.PACK_AB R25, R30, R25 ;  /* 0x000000191e19723e */ /* 0x000fe200000000ff */
[----:B------:R-:W-:Y:S01]  /*71b0*/  FMUL R152, R152, R11 ;  /* 0x0000000b98987220 */ /* 0x000fe20000400000 */
[----:B------:R-:W-:Y:S01]  /*71c0*/  F2FP.F16.F32.PACK_AB R27, R34, R27 ;  /* 0x0000001b221b723e */ /* 0x000fe200000000ff */
[----:B------:R-:W-:Y:S01]  /*71d0*/  FMUL R153, R153, R11 ;  /* 0x0000000b99997220 */ /* 0x000fe20000400000 */
[----:B------:R-:W-:Y:S01]  /*71e0*/  F2FP.F16.F32.PACK_AB R31, R42, R31 ;  /* 0x0000001f2a1f723e */ /* 0x000fe200000000ff */
[----:B------:R-:W-:Y:S01]  /*71f0*/  FMUL R156, R156, R11 ;  /* 0x0000000b9c9c7220 */ /* 0x000fe20000400000 */
[----:B------:R-:W-:Y:S01]  /*7200*/  F2FP.F16.F32.PACK_AB R33, R46, R33 ;  /* 0x000000212e21723e */ /* 0x000fe200000000ff */
[----:B------:R-:W-:Y:S01]  /*7210*/  FMUL R157, R157, R11 ;  /* 0x0000000b9d9d7220 */ /* 0x000fe20000400000 */
[----:B------:R-:W-:Y:S01]  /*7220*/  F2FP.F16.F32.PACK_AB R39, R58, R43 ;  /* 0x0000002b3a27723e */ /* 0x000fe200000000ff */
[-C--:B------:R-:W-:Y:S01]  /*7230*/  FMUL R160, R160, R11.reuse ;  /* 0x0000000ba0a07220 */ /* 0x080fe20000400000 */
[----:B------:R-:W-:Y:S01]  /*7240*/  F2FP.F16.F32.PACK_AB R41, R47, R60 ;  /* 0x0000003c2f29723e */ /* 0x000fe200000000ff */
[-C--:B------:R-:W-:Y:S01]  /*7250*/  FMUL R161, R161, R11.reuse ;  /* 0x0000000ba1a17220 */ /* 0x080fe20000400000 */
        /* <DEDUP_REMOVED lines=33> */
[----:B------:R-:W-:Y:S01]  /*7470*/  FMUL R101, R101, R11 ;  /* 0x0000000b65657220 */ /* 0x000fe20000400000 */
        /* <DEDUP_REMOVED lines=52> */
[----:B------:R-:W-:Y:S01]  /*77c0*/  F2FP.F16.F32.PACK_AB R54, R56, R73 ;  /* 0x000000493836723e */ /* 0x000fe200000000ff */
[----:B-12---:R-:W-:Y:S06]  /*77d0*/  @!P0 BRA `(.L_x_27) ;  /* 0x0000000000048947 */ /* 0x006fec0003800000 */
[----:B------:R-:W-:Y:S01]  /*77e0*/  BPT.TRAP 0x1 ;  /* 0x000000040000795c */ /* 0x000fe20000300000 */
.L_x_27:
[----:B------:R-:W-:Y:S05]  /*77f0*/  @P2 BRA `(.L_x_28) ;  /* 0x0000000000082947 */ /* 0x000fea0003800000 */
[----:B------:R-:W1:Y:S02]  /*7800*/  SYNCS.PHASECHK.TRANS64.TRYWAIT P2, [UR10+0x3c000], R63 ;  /* 0x03c0003fff0075a7 */ /* 0x000e64000804014a */
[----:B-1----:R-:W-:Y:S05]  /*7810*/  @!P2 BRA `(.L_x_29) ;  /* 0x0000008800fca947 */ /* 0x002fea0003800000 */
.L_x_28:
[----:B------:R-:W-:Y:S01]  /*7820*/  UIMAD UR10, UR4, 0xa00, UR5 ;  /* 0x00000a00040a78a4 */ /* 0x000fe2000f8e0205 */
[----:B------:R-:W-:Y:S01]  /*7830*/  WARPGROUP.ARRIVE ;  /* 0x00000000000079c5 */ /* 0x000fe20000000000 */
[----:B------:R-:W-:Y:S01]  /*7840*/  UMOV UR11, 0x80000020 ;  /* 0x80000020000b7882 */ /* 0x000fe20000000000 */
[----:B------:R-:W-:Y:S01]  /*7850*/  UMOV UR15, 0x80000020 ;  /* 0x80000020000f7882 */ /* 0x000fe20000000000 */
[----:B------:R-:W-:Y:S01]  /*7860*/  UIADD3 UR14, UR10, 0x200, URZ ;  /* 0x000002000a0e7890 */ /* 0x000fe2000fffe03f */
[----:B------:R-:W-:Y:S01]  /*7870*/  F2FP.F16.F32.PACK_AB R55, R87, R86 ;  /* 0x000000565737723e */ /* 0x000fe200000000ff */
[----:B------:R-:W-:Y:S01]  /*7880*/  UIADD3 UR18, UR10, 0x400, URZ ;  /* 0x000004000a127890 */ /* 0x000fe2000fffe03f */
[----:B------:R-:W-:Y:S02]  /*7890*/  UMOV UR19, 0x80000020 ;  /* 0x8000002000137882 */ /* 0x000fe40000000000 */
[----:B------:R-:W-:Y:S01]  /*78a0*/  HGMMA.64x32x16.F32 R152, R24, gdesc[UR8].tnspB, R152, gsb0 ;  /* 0x4060000818987df0 */ /* 0x000fe20008000898 */
[----:B------:R-:W-:Y:S01]  /*78b0*/  UIADD3 UR22, UR10, 0x600, URZ ;  /* 0x000006000a167890 */ /* 0x000fe2000fffe03f */
[----:B------:R-:W-:Y:S01]  /*78c0*/  UMOV UR23, 0x80000020 ;  /* 0x8000002000177882 */ /* 0x000fe20000000000 */
[----:B------:R-:W-:Y:S01]  /*78d0*/  UIADD3 UR26, UR10, 0x800, URZ ;  /* 0x000008000a1a7890 */ /* 0x000fe2000fffe03f */
[----:B------:R-:W-:Y:S01]  /*78e0*/  UMOV UR27, 0x80000020 ;  /* 0x80000020001b7882 */ /* 0x000fe20000000000 */
[----:B------:R-:W-:Y:S01]  /*78f0*/  UMOV UR11, 0x80000020 ;  /* 0x80000020000b7882 */ /* 0x000fe20000000000 */
[----:B------:R-:W-:-:S02]  /*7900*/  WARPGROUP.DEPBAR.LE gsb0, 0x0 ;  /* 0x00008000000079c5 */ /* 0x000fc40000010000 */
        /* <DEDUP_REMOVED lines=169> */
[----:B------:R-:W-:Y:S01]  /*83a0*/  UIADD3 UR10, UR10, 0x9c0, URZ ;  /* 0x000009c00a0a7890 */ /* 0x000fe2000fffe03f */
        /* <DEDUP_REMOVED lines=18> */
.L_x_30:
[----:B------:R-:W-:-:S04]  /*84d0*/  ULEA UR10, UR39, UR36, 0x3 ;  /* 0x00000024270a7291 */ /* 0x000fc8000f8e183f */
[----:B------:R-:W-:-:S04]  /*84e0*/  UIADD3 UR10, UR10, 0x3c028, URZ ;  /* 0x0003c0280a0a7890 */ /* 0x000fc8000fffe03f */
[----:B------:R-:W-:-:S09]  /*84f0*/  UPRMT UR10, URZ, 0x654, UR10 ;  /* 0x000006543f0a7896 */ /* 0x000fd2000800000a */
[----:B------:R-:W-:Y:S01]  /*8500*/  SYNCS.ARRIVE.TRANS64.RED.A1T0 RZ, [UR10], RZ ;  /* 0x000000ffffff79a7 */ /* 0x000fe2000810040a */
[----:B------:R-:W-:Y:S05]  /*8510*/  @P1 BRA `(.L_x_31) ;  /* 0x0000000000041947 */ /* 0x000fea0003800000 */
[----:B------:R-:W-:Y:S01]  /*8520*/  BPT.TRAP 0x1 ;  /* 0x000000040000795c */ /* 0x000fe20000300000 */
.L_x_31:
[----:B------:R-:W-:-:S04]  /*8530*/  UIADD3 UR39, UR39, 0x1, URZ ;  /* 0x0000000127277890 */ /* 0x000fc8000fffe03f */
[----:B------:R-:W-:-:S04]  /*8540*/  UISETP.NE.AND UP0, UPT, UR39, 0x5, UPT ;  /* 0x000000052700788c */ /* 0x000fc8000bf05270 */
[----:B------:R-:W-:Y:S01]  /*8550*/  USEL UR39, UR39, URZ, UP0 ;  /* 0x0000003f27277287 */ /* 0x000fe20008000000 */
[----:B------:R-:W-:Y:S11]  /*8560*/  @!P0 BRA `(.L_x_32) ;  /* 0x0000000000048947 */ /* 0x000ff60003800000 */
[----:B------:R-:W-:Y:S01]  /*8570*/  BPT.TRAP 0x1 ;  /* 0x000000040000795c */ /* 0x000fe20000300000 */
.L_x_32:
[----:B------:R-:W-:-:S04]  /*8580*/  ULEA UR10, UR39, UR36, 0x3 ;  /* 0x00000024270a7291 */ /* 0x000fc8000f8e183f */
[----:B------:R-:W-:-:S04]  /*8590*/  UIADD3 UR10, UR10, 0x3c028, URZ ;  /* 0x0003c0280a0a7890 */ /* 0x000fc8000fffe03f */
[----:B------:R-:W-:-:S09]  /*85a0*/  UPRMT UR10, URZ, 0x654, UR10 ;  /* 0x000006543f0a7896 */ /* 0x000fd2000800000a */
[----:B------:R-:W-:Y:S01]  /*85b0*/  SYNCS.ARRIVE.TRANS64.RED.A1T0 RZ, [UR10], RZ ;  /* 0x000000ffffff79a7 */ /* 0x000fe2000810040a */
[----:B------:R-:W-:Y:S05]  /*85c0*/  @P1 BRA `(.L_x_33) ;  /* 0x0000000000041947 */ /* 0x000fea0003800000 */
[----:B------:R-:W-:Y:S01]  /*85d0*/  BPT.TRAP 0x1 ;  /* 0x000000040000795c */ /* 0x000fe20000300000 */
.L_x_33:
[----:B------:R-:W-:Y:S01]  /*85e0*/  UIADD3 UR4, UR4, 0x1, URZ ;  /* 0x0000000104047890 */ /* 0x000fe2000fffe03f */
[C---:B------:R-:W-:Y:S01]  /*85f0*/  ISETP.GT.AND P2, PT, R6.reuse, 0x2, PT ;  /* 0x000000020600780c */ /* 0x040fe20003f44270 */
[----:B------:R-:W-:Y:S01]  /*8600*/  UIADD3 UR39, UR39, 0x1, URZ ;  /* 0x0000000127277890 */ /* 0x000fe2000fffe03f */
[----:B------:R-:W-:Y:S01]  /*8610*/  IADD3 R6, R6, -0x1, RZ ;  /* 0xffffffff06067810 */ /* 0x000fe20007ffe0ff */
[----:B------:R-:W-:Y:S01]  /*8620*/  UISETP.NE.AND UP2, UPT, UR4, 0x5, UPT ;  /* 0x000000050400788c */ /* 0x000fe2000bf45270 */
[----:B------:R-:W-:Y:S01]  /*8630*/  IADD3 R0, R0, 0x80, RZ ;  /* 0x0000008000007810 */ /* 0x000fe20007ffe0ff */
[----:B------:R-:W-:Y:S01]  /*8640*/  UISETP.NE.AND UP0, UPT, UR39, 0x5, UPT ;  /* 0x000000052700788c */ /* 0x000fe2000bf05270 */
[----:B------:R-:W-:Y:S01]  /*8650*/  MOV R9, R4 ;  /* 0x0000000400097202 */ /* 0x000fe20000000f00 */
[----:B------:R-:W-:Y:S01]  /*8660*/  USEL UR10, URZ, 0x1, UP2 ;  /* 0x000000013f0a7887 */ /* 0x000fe20009000000 */
[----:B------:R-:W-:Y:S01]  /*8670*/  MOV R11, R5 ;  /* 0x00000005000b7202 */ /* 0x000fe20000000f00 */
[----:B------:R-:W-:-:S02]  /*8680*/  USEL UR39, UR39, URZ, UP0 ;  /* 0x0000003f27277287 */ /* 0x000fc40008000000 */
[----:B------:R-:W-:Y:S02]  /*8690*/  USEL UR4, UR4, URZ, UP2 ;  /* 0x0000003f04047287 */ /* 0x000fe40009000000 */
[----:B------:R-:W-:Y:S01]  /*86a0*/  LOP3.LUT R7, R7, UR10, RZ, 0x3c, !PT ;  /* 0x0000000a07077c12 */ /* 0x000fe2000f8e3cff */
[----:B------:R-:W-:Y:S09]  /*86b0*/  @P2 BRA `(.L_x_34) ;  /* 0xffffffc800142947 */ /* 0x000ff2000383ffff */
.L_x_23:
[----:B------:R-:W-:-:S13]  /*86c0*/  ISETP.GE.AND P2, PT, R6, 0x1, PT ;  /* 0x000000010600780c */ /* 0x000fda0003f46270 */
[----:B------:R-:W-:Y:S05]  /*86d0*/  @!P2 BRA `(.L_x_35) ;  /* 0x000000400024a947 */ /* 0x000fea0003800000 */
[----:B------:R-:W-:Y:S01]  /*86e0*/  MOV R9, R4 ;  /* 0x0000000400097202 */ /* 0x000fe20000000f00 */
[----:B------:R-:W-:Y:S01]  /*86f0*/  ULDC UR52, c[0x0][0x604] ;  /* 0x0001810000347ab9 */ /* 0x000fe20000000800 */
[----:B-1----:R-:W-:Y:S01]  /*8700*/  MOV R8, R5 ;  /* 0x0000000500087202 */ /* 0x002fe20000000f00 */
[----:B------:R-:W-:-:S06]  /*8710*/  ULDC UR53, c[0x0][0x28c] ;  /* 0x0000a30000357ab9 */ /* 0x000fcc0000000800 */
.L_x_46:
[----:B------:R-:W-:Y:S05]  /*8720*/  @!P0 BRA `(.L_x_36) ;  /* 0x0000000000048947 */ /* 0x000fea0003800000 */
[----:B------:R-:W-:Y:S01]  /*8730*/  BPT.TRAP 0x1 ;  /* 0x000000040000795c */ /* 0x000fe20000300000 */
.L_x_36:
[----:B------:R-:W-:Y:S01]  /*8740*/  ULEA UR10, UR4, UR36, 0x3 ;  /* 0x00000024040a7291 */ /* 0x000fe2000f8e183f */
[----:B------:R-:W-:-:S08]  /*8750*/  SHF.L.U32 R4, R7, 0x1f, RZ ;  /* 0x0000001f07047819 */ /* 0x000fd000000006ff */
[----:B------:R-:W1:Y:S02]  /*8760*/  SYNCS.PHASECHK.TRANS64.TRYWAIT P2, [UR10+0x3c000], R4 ;  /* 0x03c00004ff0075a7 */ /* 0x000e64000804014a */
[----:B-1----:R-:W-:Y:S05]  /*8770*/  @!P2 BRA `(.L_x_37) ;  /* 0x0000007c003ca947 */ /* 0x002fea0003800000 */
.L_x_112:
        /* <DEDUP_REMOVED lines=57> */
.L_x_38:
[C---:B-1----:R-:W-:Y:S01]  /*8b10*/  IADD3 R5, R0.reuse, 0x8, RZ ;  /* 0x0000000800057810 */ /* 0x042fe20007ffe0ff */
[----:B------:R-:W-:Y:S01]  /*8b20*/  ULEA UR10, UR4, UR36, 0x3 ;  /* 0x00000024040a7291 */ /* 0x000fe2000f8e183f */
[C---:B------:R-:W-:Y:S02]  /*8b30*/  IADD3 R4, R0.reuse, 0x1, RZ ;  /* 0x0000000100047810 */ /* 0x040fe40007ffe0ff */
[----:B------:R-:W-:Y:S02]  /*8b40*/  ISETP.GE.AND P2, PT, R5, UR53, PT ;  /* 0x0000003505007c0c */ /* 0x000fe4000bf46270 */
[----:B------:R-:W-:Y:S02]  /*8b50*/  ISETP.GE.AND P4, PT, R0, UR53, PT ;  /* 0x0000003500007c0c */ /* 0x000fe4000bf86270 */
[----:B------:R-:W-:Y:S02]  /*8b60*/  ISETP.GE.AND P3, PT, R4, UR53, PT ;  /* 0x0000003504007c0c */ /* 0x000fe4000bf66270 */
[----:B------:R-:W-:-:S02]  /*8b70*/  IADD3 R5, R0, 0x11, RZ ;  /* 0x0000001100057810 */ /* 0x000fc40007ffe0ff */
[----:B------:R-:W-:Y:S02]  /*8b80*/  IADD3 R4, R0, 0x10, RZ ;  /* 0x0000001000047810 */ /* 0x000fe40007ffe0ff */
[----:B------:R-:W-:Y:S02]  /*8b90*/  FSEL R24, R24, -INF , !P4 ;  /* 0xff80000018187808 */ /* 0x000fe40006000000 */
[----:B------:R-:W-:Y:S02]  /*8ba0*/  FSEL R13, R26, -INF , !P4 ;  /* 0xff8000001a0d7808 */ /* 0x000fe40006000000 */
[----:B------:R-:W-:Y:S02]  /*8bb0*/  ISETP.GE.AND P4, PT, R5, UR53, PT ;  /* 0x0000003505007c0c */ /* 0x000fe4000bf86270 */
[----:B------:R-:W-:Y:S02]  /*8bc0*/  ISETP.GE.AND P6, PT, R4, UR53, PT ;  /* 0x0000003504007c0c */ /* 0x000fe4000bfc6270 */
[----:B------:R-:W-:-:S02]  /*8bd0*/  IADD3 R5, R0, 0x19, RZ ;  /* 0x0000001900057810 */ /* 0x000fc40007ffe0ff */
[C---:B------:R-:W-:Y:S02]  /*8be0*/  IADD3 R11, R0.reuse, 0x9, RZ ;  /* 0x00000009000b7810 */ /* 0x040fe40007ffe0ff */
[----:B------:R-:W-:Y:S02]  /*8bf0*/  IADD3 R4, R0, 0x18, RZ ;  /* 0x0000001800047810 */ /* 0x000fe40007ffe0ff */
[----:B------:R-:W-:Y:S02]  /*8c00*/  FSEL R28, R28, -INF , !P2 ;  /* 0xff8000001c1c7808 */ /* 0x000fe40005000000 */
[----:B------:R-:W-:Y:S02]  /*8c10*/  FSEL R30, R30, -INF , !P2 ;  /* 0xff8000001e1e7808 */ /* 0x000fe40005000000 */
[----:B------:R-:W-:Y:S02]  /*8c20*/  FSEL R25, R25, -INF , !P3 ;  /* 0xff80000019197808 */ /* 0x000fe40005800000 */
[----:B------:R-:W-:-:S02]  /*8c30*/  FSEL R27, R27, -INF , !P3 ;  /* 0xff8000001b1b7808 */ /* 0x000fc40005800000 */
[----:B------:R-:W-:Y:S02]  /*8c40*/  ISETP.GE.AND P2, PT, R5, UR53, PT ;  /* 0x0000003505007c0c */ /* 0x000fe4000bf46270 */
[----:B------:R-:W-:Y:S02]  /*8c50*/  ISETP.GE.AND P5, PT, R11, UR53, PT ;  /* 0x000000350b007c0c */ /* 0x000fe4000bfa6270 */
[----:B------:R-:W-:Y:S02]  /*8c60*/  ISETP.GE.AND P3, PT, R4, UR53, PT ;  /* 0x0000003504007c0c */ /* 0x000fe4000bf66270 */
[C---:B------:R-:W-:Y:S02]  /*8c70*/  IADD3 R5, R0.reuse, 0x21, RZ ;  /* 0x0000002100057810 */ /* 0x040fe40007ffe0ff */
[----:B------:R-:W-:Y:S02]  /*8c80*/  IADD3 R4, R0, 0x20, RZ ;  /* 0x0000002000047810 */ /* 0x000fe40007ffe0ff */
[----:B------:R-:W-:-:S02]  /*8c90*/  FSEL R32, R32, -INF , !P6 ;  /* 0xff80000020207808 */ /* 0x000fc40007000000 */
[----:B------:R-:W-:Y:S02]  /*8ca0*/  FSEL R34, R34, -INF , !P6 ;  /* 0xff80000022227808 */ /* 0x000fe40007000000 */
[----:B------:R-:W-:Y:S02]  /*8cb0*/  FSEL R29, R29, -INF , !P5 ;  /* 0xff8000001d1d7808 */ /* 0x000fe40006800000 */
[----:B------:R-:W-:Y:S02]  /*8cc0*/  FSEL R31, R31, -INF , !P5 ;  /* 0xff8000001f1f7808 */ /* 0x000fe40006800000 */
[----:B------:R-:W-:Y:S02]  /*8cd0*/  ISETP.GE.AND P6, PT, R5, UR53, PT ;  /* 0x0000003505007c0c */ /* 0x000fe4000bfc6270 */
[----:B------:R-:W-:Y:S02]  /*8ce0*/  ISETP.GE.AND P5, PT, R4, UR53, PT ;  /* 0x0000003504007c0c */ /* 0x000fe4000bfa6270 */
[----:B------:R-:W-:-:S02]  /*8cf0*/  IADD3 R5, R0, 0x28, RZ ;  /* 0x0000002800057810 */ /* 0x000fc40007ffe0ff */
[----:B------:R-:W-:Y:S02]  /*8d00*/  FMNMX R4, R13, R8, !PT ;  /* 0x000000080d047209 */ /* 0x000fe40007800000 */
[----:B------:R-:W-:Y:S02]  /*8d10*/  FSEL R33, R33, -INF , !P4 ;  /* 0xff80000021217808 */ /* 0x000fe40006000000 */
[----:B------:R-:W-:Y:S02]  /*8d20*/  FSEL R35, R35, -INF , !P4 ;  /* 0xff80000023237808 */ /* 0x000fe40006000000 */
[----:B------:R-:W-:Y:S02]  /*8d30*/  ISETP.GE.AND P4, PT, R5, UR53, PT ;  /* 0x0000003505007c0c */ /* 0x000fe4000bf86270 */
[----:B------:R-:W-:Y:S02]  /*8d40*/  FMNMX R5, R27, R4, !PT ;  /* 0x000000041b057209 */ /* 0x000fe40007800000 */
[----:B------:R-:W-:-:S02]  /*8d50*/  IADD3 R11, R0, 0x29, RZ ;  /* 0x00000029000b7810 */ /* 0x000fc40007ffe0ff */
[----:B------:R-:W-:Y:S02]  /*8d60*/  FMNMX R4, R30, R5, !PT ;  /* 0x000000051e047209 */ /* 0x000fe40007800000 */
[----:B------:R-:W-:Y:S02]  /*8d70*/  FSEL R38, R38, -INF , !P3 ;  /* 0xff80000026267808 */ /* 0x000fe40005800000 */
[----:B------:R-:W-:Y:S02]  /*8d80*/  FMNMX R5, R31, R4, !PT ;  /* 0x000000041f057209 */ /* 0x000fe40007800000 */
[----:B------:R-:W-:Y:S02]  /*8d90*/  FSEL R36, R36, -INF , !P3 ;  /* 0xff80000024247808 */ /* 0x000fe40005800000 */
[----:B------:R-:W-:Y:S02]  /*8da0*/  FMNMX R4, R34, R5, !PT ;  /* 0x0000000522047209 */ /* 0x000fe40007800000 */
[----:B------:R-:W-:-:S02]  /*8db0*/  ISETP.GE.AND P3, PT, R11, UR53, PT ;  /* 0x000000350b007c0c */ /* 0x000fc4000bf66270 */
[----:B------:R-:W-:Y:S02]  /*8dc0*/  FMNMX R5, R35, R4, !PT ;  /* 0x0000000423057209 */ /* 0x000fe40007800000 */
[----:B------:R-:W-:Y:S02]  /*8dd0*/  FSEL R39, R39, -INF , !P2 ;  /* 0xff80000027277808 */ /* 0x000fe40005000000 */
[----:B------:R-:W-:Y:S02]  /*8de0*/  FMNMX R4, R38, R5, !PT ;  /* 0x0000000526047209 */ /* 0x000fe40007800000 */
[----:B------:R-:W-:Y:S02]  /*8df0*/  IADD3 R11, R0, 0x30, RZ ;  /* 0x00000030000b7810 */ /* 0x000fe40007ffe0ff */
[----:B------:R-:W-:Y:S02]  /*8e00*/  FSEL R37, R37, -INF , !P2 ;  /* 0xff80000025257808 */ /* 0x000fe40005000000 */
[----:B------:R-:W-:-:S02]  /*8e10*/  FSEL R42, R42, -INF , !P5 ;  /* 0xff8000002a2a7808 */ /* 0x000fc40006800000 */
[----:B------:R-:W-:Y:S02]  /*8e20*/  FMNMX R5, R39, R4, !PT ;  /* 0x0000000427057209 */ /* 0x000fe40007800000 */
[----:B------:R-:W-:Y:S02]  /*8e30*/  ISETP.GE.AND P2, PT, R11, UR53, PT ;  /* 0x000000350b007c0c */ /* 0x000fe4000bf46270 */
[----:B------:R-:W-:Y:S02]  /*8e40*/  IADD3 R11, R0, 0x31, RZ ;  /* 0x00000031000b7810 */ /* 0x000fe40007ffe0ff */
[----:B------:R-:W-:Y:S02]  /*8e50*/  FSEL R43, R43, -INF , !P6 ;  /* 0xff8000002b2b7808 */ /* 0x000fe40007000000 */
[----:B------:R-:W-:Y:S02]  /*8e60*/  FMNMX R4, R42, R5, !PT ;  /* 0x000000052a047209 */ /* 0x000fe40007800000 */
[----:B------:R-:W-:-:S02]  /*8e70*/  FSEL R40, R40, -INF , !P5 ;  /* 0xff80000028287808 */ /* 0x000fc40006800000 */
[----:B------:R-:W-:Y:S02]  /*8e80*/  ISETP.GE.AND P5, PT, R11, UR53, PT ;  /* 0x000000350b007c0c */ /* 0x000fe4000bfa6270 */
[----:B------:R-:W-:Y:S02]  /*8e90*/  IADD3 R11, R0, 0x38, RZ ;  /* 0x00000038000b7810 */ /* 0x000fe40007ffe0ff */
[----:B------:R-:W-:Y:S02]  /*8ea0*/  FSEL R46, R46, -INF , !P4 ;  /* 0xff8000002e2e7808 */ /* 0x000fe40006000000 */
[----:B------:R-:W-:Y:S02]  /*8eb0*/  FMNMX R5, R43, R4, !PT ;  /* 0x000000042b057209 */ /* 0x000fe40007800000 */
[----:B------:R-:W-:Y:S02]  /*8ec0*/  FSEL R41, R41, -INF , !P6 ;  /* 0xff80000029297808 */ /* 0x000fe40007000000 */
[----:B------:R-:W-:-:S02]  /*8ed0*/  ISETP.GE.AND P6, PT, R11, UR53, PT ;  /* 0x000000350b007c0c */ /* 0x000fc4000bfc6270 */
[----:B------:R-:W-:Y:S02]  /*8ee0*/  IADD3 R11, R0, 0x39, RZ ;  /* 0x00000039000b7810 */ /* 0x000fe40007ffe0ff */
[----:B------:R-:W-:Y:S02]  /*8ef0*/  FSEL R47, R47, -INF , !P3 ;  /* 0xff8000002f2f7808 */ /* 0x000fe40005800000 */
[----:B------:R-:W-:Y:S02]  /*8f00*/  FMNMX R4, R46, R5, !PT ;  /* 0x000000052e047209 */ /* 0x000fe40007800000 */
[----:B------:R-:W-:Y:S02]  /*8f10*/  FSEL R44, R44, -INF , !P4 ;  /* 0xff8000002c2c7808 */ /* 0x000fe40006000000 */
[----:B------:R-:W-:Y:S02]  /*8f20*/  ISETP.GE.AND P4, PT, R11, UR53, PT ;  /* 0x000000350b007c0c */ /* 0x000fe4000bf86270 */
[----:B------:R-:W-:-:S02]  /*8f30*/  FSEL R50, R50, -INF , !P2 ;  /* 0xff80000032327808 */ /* 0x000fc40005000000 */
[----:B------:R-:W-:Y:S02]  /*8f40*/  FMNMX R5, R47, R4, !PT ;  /* 0x000000042f057209 */ /* 0x000fe40007800000 */
[----:B------:R-:W-:Y:S02]  /*8f50*/  IADD3 R11, R0, 0x40, RZ ;  /* 0x00000040000b7810 */ /* 0x000fe40007ffe0ff */
[----:B------:R-:W-:Y:S02]  /*8f60*/  FSEL R45, R45, -INF , !P3 ;  /* 0xff8000002d2d7808 */ /* 0x000fe40005800000 */
[----:B------:R-:W-:Y:S02]  /*8f70*/  FSEL R51, R51, -INF , !P5 ;  /* 0xff80000033337808 */ /* 0x000fe40006800000 */
[----:B------:R-:W-:Y:S02]  /*8f80*/  FMNMX R4, R50, R5, !PT ;  /* 0x0000000532047209 */ /* 0x000fe40007800000 */
[----:B------:R-:W-:-:S02]  /*8f90*/  ISETP.GE.AND P3, PT, R11, UR53, PT ;  /* 0x000000350b007c0c */ /* 0x000fc4000bf66270 */
[----:B------:R-:W-:Y:S02]  /*8fa0*/  IADD3 R11, R0, 0x41, RZ ;  /* 0x00000041000b7810 */ /* 0x000fe40007ffe0ff */
[----:B------:R-:W-:Y:S02]  /*8fb0*/  FSEL R54, R54, -INF , !P6 ;  /* 0xff80000036367808 */ /* 0x000fe40007000000 */
[----:B------:R-:W-:Y:S02]  /*8fc0*/  FMNMX R5, R51, R4, !PT ;  /* 0x0000000433057209 */ /* 0x000fe40007800000 */
[----:B------:R-:W-:Y:S02]  /*8fd0*/  FSEL R48, R48, -INF , !P2 ;  /* 0xff80000030307808 */ /* 0x000fe40005000000 */
[----:B------:R-:W-:Y:S02]  /*8fe0*/  ISETP.GE.AND P2, PT, R11, UR53, PT ;  /* 0x000000350b007c0c */ /* 0x000fe4000bf46270 */
[----:B------:R-:W-:-:S02]  /*8ff0*/  IADD3 R11, R0, 0x48, RZ ;  /* 0x00000048000b7810 */ /* 0x000fc40007ffe0ff */
[----:B------:R-:W-:Y:S02]  /*9000*/  FSEL R55, R55, -INF , !P4 ;  /* 0xff80000037377808 */ /* 0x000fe40006000000 */
[----:B------:R-:W-:Y:S02]  /*9010*/  FMNMX R4, R54, R5, !PT ;  /* 0x0000000536047209 */ /* 0x000fe40007800000 */
[----:B------:R-:W-:Y:S02]  /*9020*/  FSEL R49, R49, -INF , !P5 ;  /* 0xff80000031317808 */ /* 0x000fe40006800000 */
[----:B------:R-:W-:Y:S02]  /*9030*/  ISETP.GE.AND P5, PT, R11, UR53, PT ;  /* 0x000000350b007c0c */ /* 0x000fe4000bfa6270 */
[----:B------:R-:W-:Y:S02]  /*9040*/  IADD3 R11, R0, 0x49, RZ ;  /* 0x00000049000b7810 */ /* 0x000fe40007ffe0ff */
[----:B------:R-:W-:-:S02]  /*9050*/  FSEL R58, R58, -INF , !P3 ;  /* 0xff8000003a3a7808 */ /* 0x000fc40005800000 */
[----:B------:R-:W-:Y:S02]  /*9060*/  FMNMX R5, R55, R4, !PT ;  /* 0x0000000437057209 */ /* 0x000fe40007800000 */
[----:B------:R-:W-:Y:S02]  /*9070*/  FSEL R52, R52, -INF , !P6 ;  /* 0xff80000034347808 */ /* 0x000fe40007000000 */
[----:B------:R-:W-:Y:S02]  /*9080*/  ISETP.GE.AND P6, PT, R11, UR53, PT ;  /* 0x000000350b007c0c */ /* 0x000fe4000bfc6270 */
[----:B------:R-:W-:Y:S02]  /*9090*/  FSEL R59, R59, -INF , !P2 ;  /* 0xff8000003b3b7808 */ /* 0x000fe40005000000 */
[----:B------:R-:W-:Y:S02]  /*90a0*/  FMNMX R4, R58, R5, !PT ;  /* 0x000000053a047209 */ /* 0x000fe40007800000 */
[----:B------:R-:W-:-:S02]  /*90b0*/  IADD3 R11, R0, 0x50, RZ ;  /* 0x00000050000b7810 */ /* 0x000fc40007ffe0ff */
[----:B------:R-:W-:Y:S02]  /*90c0*/  FSEL R53, R53, -INF , !P4 ;  /* 0xff80000035357808 */ /* 0x000fe40006000000 */
[----:B------:R-:W-:Y:S02]  /*90d0*/  FSEL R62, R62, -INF , !P5 ;  /* 0xff8000003e3e7808 */ /* 0x000fe40006800000 */
[----:B------:R-:W-:Y:S02]  /*90e0*/  FMNMX R5, R59, R4, !PT ;  /* 0x000000043b057209 */ /* 0x000fe40007800000 */
[----:B------:R-:W-:Y:S02]  /*90f0*/  ISETP.GE.AND P4, PT, R11, UR53, PT ;  /* 0x000000350b007c0c */ /* 0x000fe4000bf86270 */
[----:B------:R-:W-:Y:S02]  /*9100*/  IADD3 R11, R0, 0x51, RZ ;  /* 0x00000051000b7810 */ /* 0x000fe40007ffe0ff */
[----:B------:R-:W-:-:S02]  /*9110*/  FSEL R63, R63, -INF , !P6 ;  /* 0xff8000003f3f7808 */ /* 0x000fc40007000000 */
[----:B------:R-:W-:Y:S02]  /*9120*/  FMNMX R4, R62, R5, !PT ;  /* 0x000000053e047209 */ /* 0x000fe40007800000 */
[----:B------:R-:W-:Y:S02]  /*9130*/  FSEL R56, R56, -INF , !P3 ;  /* 0xff80000038387808 */ /* 0x000fe40005800000 */
[----:B------:R-:W-:Y:S02]  /*9140*/  ISETP.GE.AND P3, PT, R11, UR53, PT ;  /* 0x000000350b007c0c */ /* 0x000fe4000bf66270 */
[----:B------:R-:W-:Y:S02]  /*9150*/  IADD3 R11, R0, 0x58, RZ ;  /* 0x00000058000b7810 */ /* 0x000fe40007ffe0ff */
[----:B------:R-:W-:Y:S02]  /*9160*/  FSEL R66, R66, -INF , !P4 ;  /* 0xff80000042427808 */ /* 0x000fe40006000000 */
[----:B------:R-:W-:-:S02]  /*9170*/  FMNMX R5, R63, R4, !PT ;  /* 0x000000043f057209 */ /* 0x000fc40007800000 */
[----:B------:R-:W-:Y:S02]  /*9180*/  FSEL R57, R57, -INF , !P2 ;  /* 0xff80000039397808 */ /* 0x000fe40005000000 */
[----:B------:R-:W-:Y:S02]  /*9190*/  ISETP.GE.AND P2, PT, R11, UR53, PT ;  /* 0x000000350b007c0c */ /* 0x000fe4000bf46270 */
[----:B------:R-:W-:Y:S02]  /*91a0*/  IADD3 R11, R0, 0x59, RZ ;  /* 0x00000059000b7810 */ /* 0x000fe40007ffe0ff */
[----:B------:R-:W-:Y:S02]  /*91b0*/  FSEL R67, R67, -INF , !P3 ;  /* 0xff80000043437808 */ /* 0x000fe40005800000 */
[----:B------:R-:W-:Y:S02]  /*91c0*/  FMNMX R4, R66, R5, !PT ;  /* 0x0000000542047209 */ /* 0x000fe40007800000 */
[----:B------:R-:W-:-:S02]  /*91d0*/  P2R R10, PR, RZ, 0x2 ;  /* 0x00000002ff0a7803 */ /* 0x000fc40000000000 */
[----:B------:R-:W-:Y:S02]  /*91e0*/  IADD3 R18, R0, 0x60, RZ ;  /* 0x0000006000127810 */ /* 0x000fe40007ffe0ff */
[----:B------:R-:W-:Y:S02]  /*91f0*/  ISETP.GE.AND P1, PT, R11, UR53, PT ;  /* 0x000000350b007c0c */ /* 0x000fe4000bf26270 */
[----:B------:R-:W-:Y:S02]  /*9200*/  FSEL R70, R70, -INF , !P2 ;  /* 0xff80000046467808 */ /* 0x000fe40005000000 */
[----:B------:R-:W-:Y:S02]  /*9210*/  FMNMX R5, R67, R4, !PT ;  /* 0x0000000443057209 */ /* 0x000fe40007800000 */
[----:B------:R-:W-:Y:S02]  /*9220*/  IADD3 R14, R0, 0x61, RZ ;  /* 0x00000061000e7810 */ /* 0x000fe40007ffe0ff */
[----:B------:R-:W-:-:S02]  /*9230*/  FSEL R60, R60, -INF , !P5 ;  /* 0xff8000003c3c7808 */ /* 0x000fc40006800000 */
[----:B------:R-:W-:Y:S02]  /*9240*/  P2R R12, PR, RZ, 0x1 ;  /* 0x00000001ff0c7803 */ /* 0x000fe40000000000 */
[----:B------:R-:W-:Y:S02]  /*9250*/  ISETP.GE.AND P5, PT, R18, UR53, PT ;  /* 0x0000003512007c0c */ /* 0x000fe4000bfa6270 */
[----:B------:R-:W-:Y:S02]  /*9260*/  FSEL R71, R71, -INF , !P1 ;  /* 0xff80000047477808 */ /* 0x000fe40004800000 */
[----:B------:R-:W-:Y:S02]  /*9270*/  FMNMX R4, R70, R5, !PT ;  /* 0x0000000546047209 */ /* 0x000fe40007800000 */
[----:B------:R-:W-:Y:S02]  /*9280*/  ISETP.GE.AND P0, PT, R14, UR53, PT ;  /* 0x000000350e007c0c */ /* 0x000fe4000bf06270 */
[----:B------:R-:W-:-:S02]  /*9290*/  IADD3 R14, R0, 0x68, RZ ;  /* 0x00000068000e7810 */ /* 0x000fc40007ffe0ff */
[----:B------:R-:W-:Y:S02]  /*92a0*/  FSEL R74, R74, -INF , !P5 ;  /* 0xff8000004a4a7808 */ /* 0x000fe40006800000 */
[----:B------:R-:W-:Y:S02]  /*92b0*/  FMNMX R5, R71, R4, !PT ;  /* 0x0000000447057209 */ /* 0x000fe40007800000 */
        /* <DEDUP_REMOVED lines=9> */
[----:B------:R-:W-:-:S02]  /*9350*/  FSEL R65, R65, -INF , !P3 ;  /* 0xff80000041417808 */ /* 0x000fc40005800000 */
[----:B------:R-:W-:Y:S02]  /*9360*/  IADD3 R19, R0, 0x71, RZ ;  /* 0x0000007100137810 */ /* 0x000fe40007ffe0ff */
[----:B------:R-:W-:Y:S02]  /*9370*/  FSEL R79, R79, -INF , !P2 ;  /* 0xff8000004f4f7808 */ /* 0x000fe40005000000 */
[----:B------:R-:W-:Y:S02]  /*9380*/  FMNMX R4, R78, R5, !PT ;  /* 0x000000054e047209 */ /* 0x000fe40007800000 */
[----:B------:R-:W-:Y:S02]  /*9390*/  ISETP.GE.AND P3, PT, R14, UR53, PT ;  /* 0x000000350e007c0c */ /* 0x000fe4000bf66270 */
[----:B------:R-:W-:Y:S02]  /*93a0*/  FSEL R64, R64, -INF , !P4 ;  /* 0xff80000040407808 */ /* 0x000fe40006000000 */
[----:B------:R-:W-:-:S02]  /*93b0*/  IADD3 R20, R0, 0x78, RZ ;  /* 0x0000007800147810 */ /* 0x000fc40007ffe0ff */
[----:B------:R-:W-:Y:S02]  /*93c0*/  FSEL R82, R82, -INF , !P3 ;  /* 0xff80000052527808 */ /* 0x000fe40005800000 */
[----:B------:R-:W-:Y:S02]  /*93d0*/  FMNMX R5, R79, R4, !PT ;  /* 0x000000044f057209 */ /* 0x000fe40007800000 */
[----:B------:R-:W-:Y:S02]  /*93e0*/  ISETP.GE.AND P4, PT, R19, UR53, PT ;  /* 0x0000003513007c0c */ /* 0x000fe4000bf86270 */
[----:B------:R-:W-:Y:S02]  /*93f0*/  IADD3 R21, R0, 0x79, RZ ;  /* 0x0000007900157810 */ /* 0x000fe40007ffe0ff */
[----:B------:R-:W-:Y:S02]  /*9400*/  FSEL R83, R83, -INF , !P4 ;  /* 0xff80000053537808 */ /* 0x000fe40006000000 */
[----:B------:R-:W-:-:S02]  /*9410*/  FMNMX R4, R82, R5, !PT ;  /* 0x0000000552047209 */ /* 0x000fc40007800000 */
[----:B------:R-:W-:Y:S02]  /*9420*/  ISETP.GE.AND P5, PT, R20, UR53, PT ;  /* 0x0000003514007c0c */ /* 0x000fe4000bfa6270 */
[----:B------:R-:W-:Y:S02]  /*9430*/  FSEL R61, R61, -INF , !P6 ;  /* 0xff8000003d3d7808 */ /* 0x000fe40007000000 */
[----:B------:R-:W-:Y:S02]  /*9440*/  FSEL R86, R86, -INF , !P5 ;  /* 0xff80000056567808 */ /* 0x000fe40006800000 */
[----:B------:R-:W-:Y:S02]  /*9450*/  FMNMX R5, R83, R4, !PT ;  /* 0x0000000453057209 */ /* 0x000fe40007800000 */
[----:B------:R-:W-:Y:S02]  /*9460*/  ISETP.GE.AND P6, PT, R21, UR53, PT ;  /* 0x0000003515007c0c */ /* 0x000fe4000bfc6270 */
[----:B------:R-:W-:-:S02]  /*9470*/  FMNMX R4, R86, R5, !PT ;  /* 0x0000000556047209 */ /* 0x000fc40007800000 */
[----:B------:R-:W-:Y:S02]  /*9480*/  FSEL R87, R87, -INF , !P6 ;  /* 0xff80000057577808 */ /* 0x000fe40007000000 */
[----:B------:R-:W-:Y:S02]  /*9490*/  P2R R15, PR, RZ, 0x4 ;  /* 0x00000004ff0f7803 */ /* 0x000fe40000000000 */
[----:B------:R-:W-:Y:S02]  /*94a0*/  FMNMX R4, R87, R4, !PT ;  /* 0x0000000457047209 */ /* 0x000fe40007800000 */
[----:B------:R-:W-:Y:S02]  /*94b0*/  P2R R16, PR, RZ, 0x2 ;  /* 0x00000002ff107803 */ /* 0x000fe40000000000 */
[----:B------:R-:W-:Y:S01]  /*94c0*/  ISETP.GE.AND P1, PT, R11, UR53, PT ;  /* 0x000000350b007c0c */ /* 0x000fe2000bf26270 */
[----:B------:R-:W1:Y:S01]  /*94d0*/  SHFL.BFLY PT, R5, R4, 0x1, 0x1f ;  /* 0x0c201f0004057f89 */ /* 0x000e6200000e0000 */
[----:B------:R-:W-:-:S02]  /*94e0*/  P2R R17, PR, RZ, 0x1 ;  /* 0x00000001ff117803 */ /* 0x000fc40000000000 */
[----:B------:R-:W-:Y:S02]  /*94f0*/  FSEL R69, R69, -INF , !P1 ;  /* 0xff80000045457808 */ /* 0x000fe40004800000 */
[----:B------:R-:W-:Y:S02]  /*9500*/  ISETP.NE.AND P1, PT, R16, RZ, PT ;  /* 0x000000ff1000720c */ /* 0x000fe40003f25270 */
[----:B------:R-:W-:Y:S02]  /*9510*/  ISETP.GE.AND P0, PT, R18, UR53, PT ;  /* 0x0000003512007c0c */ /* 0x000fe4000bf06270 */
[----:B------:R-:W-:Y:S02]  /*9520*/  FSEL R76, R76, -INF , !P1 ;  /* 0xff8000004c4c7808 */ /* 0x000fe40004800000 */
[----:B------:R-:W-:Y:S02]  /*9530*/  ISETP.NE.AND P1, PT, R10, RZ, PT ;  /* 0x000000ff0a00720c */ /* 0x000fe40003f25270 */
[----:B------:R-:W-:-:S02]  /*9540*/  FSEL R72, R72, -INF , !P0 ;  /* 0xff80000048487808 */ /* 0x000fc40004000000 */
[----:B------:R-:W-:Y:S02]  /*9550*/  ISETP.NE.AND P0, PT, R17, RZ, PT ;  /* 0x000000ff1100720c */ /* 0x000fe40003f05270 */
[----:B------:R-:W-:Y:S02]  /*9560*/  FSEL R80, R80, -INF , !P3 ;  /* 0xff80000050507808 */ /* 0x000fe40005800000 */
[----:B------:R-:W-:Y:S02]  /*9570*/  FSEL R73, R73, -INF , !P0 ;  /* 0xff80000049497808 */ /* 0x000fe40004000000 */
[----:B------:R-:W-:Y:S02]  /*9580*/  ISETP.NE.AND P0, PT, R12, RZ, PT ;  /* 0x000000ff0c00720c */ /* 0x000fe40003f05270 */
[----:B------:R-:W-:Y:S02]  /*9590*/  FSEL R81, R81, -INF , !P4 ;  /* 0xff80000051517808 */ /* 0x000fe40006000000 */
[----:B-1----:R-:W-:-:S02]  /*95a0*/  FMNMX R14, R4, R5, !PT ;  /* 0x00000005040e7209 */ /* 0x002fc40007800000 */
[----:B------:R-:W-:Y:S02]  /*95b0*/  FMNMX R4, R24, R9, !PT ;  /* 0x0000000918047209 */ /* 0x000fe40007800000 */
[----:B------:R-:W-:Y:S01]  /*95c0*/  FSEL R84, R84, -INF , !P5 ;  /* 0xff80000054547808 */ /* 0x000fe20006800000 */
[----:B------:R-:W1:Y:S01]  /*95d0*/  SHFL.BFLY PT, R5, R14, 0x2, 0x1f ;  /* 0x0c401f000e057f89 */ /* 0x000e6200000e0000 */
[----:B------:R-:W-:Y:S02]  /*95e0*/  FSEL R85, R85, -INF , !P6 ;  /* 0xff80000055557808 */ /* 0x000fe40007000000 */
[----:B-1----:R-:W-:-:S04]  /*95f0*/  FMNMX R5, R14, R5, !PT ;  /* 0x000000050e057209 */ /* 0x002fc80007800000 */
[----:B------:R-:W-:-:S04]  /*9600*/  FSETP.NEU.AND P2, PT, R5, -INF , PT ;  /* 0xff8000000500780b */ /* 0x000fc80003f4d000 */
[----:B------:R-:W-:Y:S02]  /*9610*/  FSEL R11, R5, RZ, P2 ;  /* 0x000000ff050b7208 */ /* 0x000fe40001000000 */
[----:B------:R-:W-:-:S03]  /*9620*/  ISETP.NE.AND P2, PT, R15, RZ, PT ;  /* 0x000000ff0f00720c */ /* 0x000fc60003f45270 */
[----:B------:R-:W-:Y:S01]  /*9630*/  FMUL R26, R11, UR52 ;  /* 0x000000340b1a7c20 */ /* 0x000fe20008400000 */
[----:B------:R-:W-:-:S03]  /*9640*/  FSEL R77, R77, -INF , !P2 ;  /* 0xff8000004d4d7808 */ /* 0x000fc60005000000 */
[--C-:B------:R-:W-:Y:S01]  /*9650*/  FFMA R10, R13, UR52, -R26.reuse ;  /* 0x000000340d0a7c23 */ /* 0x100fe2000800081a */
[----:B------:R-:W-:Y:S01]  /*9660*/  FMNMX R13, R25, R4, !PT ;  /* 0x00000004190d7209 */ /* 0x000fe20007800000 */
[--C-:B------:R-:W-:Y:S01]  /*9670*/  FFMA R12, R27, UR52, -R26.reuse ;  /* 0x000000341b0c7c23 */ /* 0x100fe2000800081a */
[--C-:B------:R-:W-:Y:S01]  /*9680*/  FFMA R35, R35, UR52, -R26.reuse ;  /* 0x0000003423237c23 */ /* 0x100fe2000800081a */
        /* <DEDUP_REMOVED lines=14> */
[----:B------:R-:W-:Y:S01]  /*9770*/  @!P2 FMUL R10, R10, 0.5 ;  /* 0x3f0000000a0aa820 */ /* 0x000fe20000400000 */
[----:B------:R-:W-:Y:S01]  /*9780*/  FMNMX R13, R33, R4, !PT ;  /* 0x00000004210d7209 */ /* 0x000fe20007800000 */
[--C-:B------:R-:W-:Y:S01]  /*9790*/  FFMA R20, R47, UR52, -R26.reuse ;  /* 0x000000342f147c23 */ /* 0x100fe2000800081a */
[----:B------:R-:W-:Y:S01]  /*97a0*/  FSETP.GEU.AND P6, PT, R14, -126, PT ;  /* 0xc2fc00000e00780b */ /* 0x000fe20003fce000 */
[----:B------:R-:W-:Y:S01]  /*97b0*/  @!P3 FMUL R12, R12, 0.5 ;  /* 0x3f0000000c0cb820 */ /* 0x000fe20000400000 */
[----:B------:R-:W-:Y:S01]  /*97c0*/  FMNMX R4, R36, R13, !PT ;  /* 0x0000000d24047209 */ /* 0x000fe20007800000 */
[----:B------:R-:W1:Y:S01]  /*97d0*/  MUFU.EX2 R10, R10 ;  /* 0x0000000a000a7308 */ /* 0x000e620000000800 */
[--C-:B------:R-:W-:Y:S01]  /*97e0*/  FFMA R50, R50, UR52, -R26.reuse ;  /* 0x0000003432327c23 */ /* 0x100fe2000800081a */
[----:B------:R-:W-:Y:S01]  /*97f0*/  @!P4 FMUL R27, R27, 0.5 ;  /* 0x3f0000001b1bc820 */ /* 0x000fe20000400000 */
[----:B------:R-:W-:Y:S01]  /*9800*/  FMNMX R15, R37, R4, !PT ;  /* 0x00000004250f7209 */ /* 0x000fe20007800000 */
[--C-:B------:R-:W-:Y:S01]  /*9810*/  FFMA R22, R51, UR52, -R26.reuse ;  /* 0x0000003433167c23 */ /* 0x100fe2000800081a */
[--C-:B------:R-:W-:Y:S01]  /*9820*/  FFMA R39, R54, UR52, -R26.reuse ;  /* 0x0000003436277c23 */ /* 0x100fe2000800081a */
[----:B------:R-:W-:Y:S01]  /*9830*/  @!P5 FMUL R31, R31, 0.5 ;  /* 0x3f0000001f1fd820 */ /* 0x000fe20000400000 */
[----:B------:R-:W-:Y:S01]  /*9840*/  FMNMX R4, R40, R15, !PT ;  /* 0x0000000f28047209 */ /* 0x000fe20007800000 */
[----:B------:R-:W2:Y:S01]  /*9850*/  MUFU.EX2 R13, R12 ;  /* 0x0000000c000d7308 */ /* 0x000ea20000000800 */
[--C-:B------:R-:W-:Y:S01]  /*9860*/  FFMA R58, R58, UR52, -R26.reuse ;  /* 0x000000343a3a7c23 */ /* 0x100fe2000800081a */
[----:B------:R-:W-:Y:S01]  /*9870*/  @!P6 FMUL R14, R14, 0.5 ;  /* 0x3f0000000e0ee820 */ /* 0x000fe20000400000 */
[----:B------:R-:W-:Y:S01]  /*9880*/  FMNMX R15, R41, R4, !PT ;  /* 0x00000004290f7209 */ /* 0x000fe20007800000 */
[--C-:B------:R-:W-:Y:S01]  /*9890*/  FFMA R54, R62, UR52, -R26.reuse ;  /* 0x000000343e367c23 */ /* 0x100fe2000800081a */
[--C-:B------:R-:W-:Y:S01]  /*98a0*/  FFMA R43, R63, UR52, -R26.reuse ;  /* 0x000000343f2b7c23 */ /* 0x100fe2000800081a */
[--C-:B------:R-:W-:Y:S01]  /*98b0*/  FFMA R51, R75, UR52, -R26.reuse ;  /* 0x000000344b337c23 */ /* 0x100fe2000800081a */
[----:B------:R-:W-:Y:S01]  /*98c0*/  FMNMX R4, R44, R15, !PT ;  /* 0x0000000f2c047209 */ /* 0x000fe20007800000 */
[----:B------:R-:W3:Y:S01]  /*98d0*/  MUFU.EX2 R27, R27 ;  /* 0x0000001b001b7308 */ /* 0x000ee20000000800 */
[----:B-1----:R-:W-:Y:S01]  /*98e0*/  @!P2 FMUL R10, R10, R10 ;  /* 0x0000000a0a0aa220 */ /* 0x002fe20000400000 */
[----:B------:R-:W-:Y:S01]  /*98f0*/  FSETP.GEU.AND P2, PT, R35, -126, PT ;  /* 0xc2fc00002300780b */ /* 0x000fe20003f4e000 */
[--C-:B------:R-:W-:Y:S01]  /*9900*/  FFMA R71, R71, UR52, -R26.reuse ;  /* 0x0000003447477c23 */ /* 0x100fe2000800081a */
[----:B------:R-:W-:Y:S01]  /*9910*/  FMNMX R15, R45, R4, !PT ;  /* 0x000000042d0f7209 */ /* 0x000fe20007800000 */
[--C-:B------:R-:W-:Y:S01]  /*9920*/  FFMA R62, R74, UR52, -R26.reuse ;  /* 0x000000344a3e7c23 */ /* 0x100fe2000800081a */
[--C-:B------:R-:W-:Y:S01]  /*9930*/  FFMA R79, R79, UR52, -R26.reuse ;  /* 0x000000344f4f7c23 */ /* 0x100fe2000800081a */
[--C-:B------:R-:W-:Y:S01]  /*9940*/  FFMA R63, R87, UR52, -R26.reuse ;  /* 0x00000034573f7c23 */ /* 0x100fe2000800081a */
[----:B------:R-:W-:Y:S01]  /*9950*/  FMNMX R4, R48, R15, !PT ;  /* 0x0000000f30047209 */ /* 0x000fe20007800000 */
[----:B--2---:R-:W-:Y:S01]  /*9960*/  @!P3 FMUL R13, R13, R13 ;  /* 0x0000000d0d0db220 */ /* 0x004fe20000400000 */
[----:B------:R-:W-:Y:S01]  /*9970*/  FSETP.GEU.AND P3, PT, R38, -126, PT ;  /* 0xc2fc00002600780b */ /* 0x000fe20003f6e000 */
[----:B------:R-:W1:Y:S01]  /*9980*/  MUFU.EX2 R12, R31 ;  /* 0x0000001f000c7308 */ /* 0x000e620000000800 */
[----:B------:R-:W-:Y:S01]  /*9990*/  FMNMX R17, R49, R4, !PT ;  /* 0x0000000431117209 */ /* 0x000fe20007800000 */
[----:B------:R-:W-:-:S02]  /*99a0*/  FFMA R74, R86, UR52, -R26 ;  /* 0x00000034564a7c23 */ /* 0x000fc4000800081a */
[----:B------:R-:W-:Y:S01]  /*99b0*/  @!P2 FMUL R35, R35, 0.5 ;  /* 0x3f0000002323a820 */ /* 0x000fe20000400000 */
[----:B------:R-:W-:Y:S01]  /*99c0*/  FMNMX R4, R52, R17, !PT ;  /* 0x0000001134047209 */ /* 0x000fe20007800000 */
[----:B---3--:R-:W-:Y:S01]  /*99d0*/  @!P4 FMUL R27, R27, R27 ;  /* 0x0000001b1b1bc220 */ /* 0x008fe20000400000 */
[----:B------:R-:W-:Y:S01]  /*99e0*/  FSETP.GEU.AND P4, PT, R16, -126, PT ;  /* 0xc2fc00001000780b */ /* 0x000fe20003f8e000 */
[----:B------:R2:W3:Y:S01]  /*99f0*/  MUFU.EX2 R15, R35 ;  /* 0x00000023000f7308 */ /* 0x0004e20000000800 */
[----:B------:R-:W-:-:S03]  /*9a00*/  FMNMX R17, R53, R4, !PT ;  /* 0x0000000435117209 */ /* 0x000fc60007800000 */
[----:B------:R-:W-:Y:S01]  /*9a10*/  @!P3 FMUL R38, R38, 0.5 ;  /* 0x3f0000002626b820 */ /* 0x000fe20000400000 */
[----:B------:R-:W-:-:S03]  /*9a20*/  FMNMX R4, R56, R17, !PT ;  /* 0x0000001138047209 */ /* 0x000fc60007800000 */
[----:B------:R-:W4:Y:S01]  /*9a30*/  MUFU.EX2 R14, R14 ;  /* 0x0000000e000e7308 */ /* 0x000f220000000800 */
[--C-:B--2---:R-:W-:Y:S01]  /*9a40*/  FFMA R35, R46, UR52, -R26.reuse ;  /* 0x000000342e237c23 */ /* 0x104fe2000800081a */
[----:B-1----:R-:W-:Y:S01]  /*9a50*/  @!P5 FMUL R12, R12, R12 ;  /* 0x0000000c0c0cd220 */ /* 0x002fe20000400000 */
[----:B------:R-:W-:Y:S01]  /*9a60*/  FSETP.GEU.AND P5, PT, R42, -126, PT ;  /* 0xc2fc00002a00780b */ /* 0x000fe20003fae000 */
[----:B------:R-:W-:Y:S01]  /*9a70*/  @!P4 FMUL R16, R16, 0.5 ;  /* 0x3f0000001010c820 */ /* 0x000fe20000400000 */
[----:B------:R-:W-:Y:S01]  /*9a80*/  FMNMX R19, R57, R4, !PT ;  /* 0x0000000439137209 */ /* 0x000fe20007800000 */
[--C-:B------:R-:W-:Y:S01]  /*9a90*/  FFMA R46, R59, UR52, -R26.reuse ;  /* 0x000000343b2e7c23 */ /* 0x100fe2000800081a */
[----:B------:R-:W-:Y:S01]  /*9aa0*/  FFMA R59, R83, UR52, -R26 ;  /* 0x00000034533b7c23 */ /* 0x000fe2000800081a */
[----:B------:R-:W1:Y:S01]  /*9ab0*/  MUFU.EX2 R31, R38 ;  /* 0x00000026001f7308 */ /* 0x000e620000000800 */
[----:B---3--:R-:W-:Y:S01]  /*9ac0*/  @!P2 FMUL R15, R15, R15 ;  /* 0x0000000f0f0fa220 */ /* 0x008fe20000400000 */
[----:B------:R-:W-:-:S02]  /*9ad0*/  FSETP.GEU.AND P2, PT, R35, -126, PT ;  /* 0xc2fc00002300780b */ /* 0x000fc40003f4e000 */
[----:B------:R-:W-:-:S04]  /*9ae0*/  FMNMX R4, R60, R19, !PT ;  /* 0x000000133c047209 */ /* 0x000fc80007800000 */
[----:B------:R-:W-:Y:S01]  /*9af0*/  FMNMX R19, R61, R4, !PT ;  /* 0x000000043d137209 */ /* 0x000fe20007800000 */
[----:B----4-:R-:W-:Y:S01]  /*9b00*/  @!P6 FMUL R14, R14, R14 ;  /* 0x0000000e0e0ee220 */ /* 0x010fe20000400000 */
[----:B------:R-:W-:Y:S01]  /*9b10*/  FSETP.GEU.AND P6, PT, R18, -126, PT ;  /* 0xc2fc00001200780b */ /* 0x000fe20003fce000 */
[----:B------:R-:W-:Y:S01]  /*9b20*/  @!P5 FMUL R42, R42, 0.5 ;  /* 0x3f0000002a2ad820 */ /* 0x000fe20000400000 */
[----:B------:R-:W-:Y:S01]  /*9b30*/  FMNMX R4, R64, R19, !PT ;  /* 0x0000001340047209 */ /* 0x000fe20007800000 */
[----:B------:R-:W2:Y:S02]  /*9b40*/  MUFU.EX2 R16, R16 ;  /* 0x0000001000107308 */ /* 0x000ea40000000800 */
[----:B------:R-:W-:Y:S01]  /*9b50*/  @!P2 FMUL R35, R35, 0.5 ;  /* 0x3f0000002323a820 */ /* 0x000fe20000400000 */
[----:B------:R-:W-:Y:S01]  /*9b60*/  FMNMX R19, R65, R4, !PT ;  /* 0x0000000441137209 */ /* 0x000fe20007800000 */
[----:B-1----:R-:W-:Y:S01]  /*9b70*/  @!P3 FMUL R31, R31, R31 ;  /* 0x0000001f1f1fb220 */ /* 0x002fe20000400000 */
[----:B------:R-:W-:-:S02]  /*9b80*/  FSETP.GEU.AND P3, PT, R20, -126, PT ;  /* 0xc2fc00001400780b */ /* 0x000fc40003f6e000 */
[----:B------:R-:W-:Y:S01]  /*9b90*/  FMNMX R4, R68, R19, !PT ;  /* 0x0000001344047209 */ /* 0x000fe20007800000 */
[----:B------:R-:W1:Y:S02]  /*9ba0*/  MUFU.EX2 R35, R35 ;  /* 0x0000002300237308 */ /* 0x000e640000000800 */
[----:B------:R-:W-:Y:S01]  /*9bb0*/  @!P6 FMUL R18, R18, 0.5 ;  /* 0x3f0000001212e820 */ /* 0x000fe20000400000 */
[----:B------:R-:W-:-:S04]  /*9bc0*/  FMNMX R21, R69, R4, !PT ;  /* 0x0000000445157209 */ /* 0x000fc80007800000 */
[----:B------:R-:W-:Y:S01]  /*9bd0*/  FMNMX R4, R72, R21, !PT ;  /* 0x0000001548047209 */ /* 0x000fe20007800000 */
[----:B------:R3:W4:Y:S01]  /*9be0*/  MUFU.EX2 R17, R42 ;  /* 0x0000002a00117308 */ /* 0x0007220000000800 */
[----:B--2---:R-:W-:Y:S01]  /*9bf0*/  @!P4 FMUL R16, R16, R16 ;  /* 0x000000101010c220 */ /* 0x004fe20000400000 */
[----:B------:R-:W-:Y:S01]  /*9c00*/  @!P3 FMUL R20, R20, 0.5 ;  /* 0x3f0000001414b820 */ /* 0x000fe20000400000 */
[----:B------:R-:W-:Y:S02]  /*9c10*/  FSETP.GEU.AND P4, PT, R50, -126, PT ;  /* 0xc2fc00003200780b */ /* 0x000fe40003f8e000 */
[----:B------:R-:W-:-:S03]  /*9c20*/  FMNMX R21, R73, R4, !PT ;  /* 0x0000000449157209 */ /* 0x000fc60007800000 */
[----:B------:R-:W2:Y:S01]  /*9c30*/  MUFU.EX2 R18, R18 ;  /* 0x0000001200127308 */ /* 0x000ea20000000800 */
[----:B---3--:R-:W-:Y:S01]  /*9c40*/  FFMA R42, R55, UR52, -R26 ;  /* 0x00000034372a7c23 */ /* 0x008fe2000800081a */
[----:B-1----:R-:W-:Y:S01]  /*9c50*/  @!P2 FMUL R35, R35, R35 ;  /* 0x000000232323a220 */ /* 0x002fe20000400000 */
[----:B------:R-:W-:-:S03]  /*9c60*/  FMNMX R4, R76, R21, !PT ;  /* 0x000000154c047209 */ /* 0x000fc60007800000 */
[----:B------:R-:W-:Y:S02]  /*9c70*/  FSETP.GEU.AND P2, PT, R42, -126, PT ;  /* 0xc2fc00002a00780b */ /* 0x000fe40003f4e000 */
[----:B------:R-:W1:Y:S01]  /*9c80*/  MUFU.EX2 R20, R20 ;  /* 0x0000001400147308 */ /* 0x000e620000000800 */
[----:B----4-:R-:W-:Y:S01]  /*9c90*/  @!P5 FMUL R17, R17, R17 ;  /* 0x000000111111d220 */ /* 0x010fe20000400000 */
[----:B------:R-:W-:Y:S01]  /*9ca0*/  FSETP.GEU.AND P5, PT, R22, -126, PT ;  /* 0xc2fc00001600780b */ /* 0x000fe20003fae000 */
[----:B------:R-:W-:Y:S01]  /*9cb0*/  @!P4 FMUL R50, R50, 0.5 ;  /* 0x3f0000003232c820 */ /* 0x000fe20000400000 */
[----:B------:R-:W-:-:S04]  /*9cc0*/  FMNMX R21, R77, R4, !PT ;  /* 0x000000044d157209 */ /* 0x000fc80007800000 */
[----:B------:R-:W-:Y:S01]  /*9cd0*/  FMNMX R4, R80, R21, !PT ;  /* 0x0000001550047209 */ /* 0x000fe20007800000 */
[----:B--2---:R-:W-:Y:S01]  /*9ce0*/  @!P6 FMUL R18, R18, R18 ;  /* 0x000000121212e220 */ /* 0x004fe20000400000 */
[----:B------:R-:W-:Y:S01]  /*9cf0*/  FSETP.GEU.AND P6, PT, R39, -126, PT ;  /* 0xc2fc00002700780b */ /* 0x000fe20003fce000 */
[----:B------:R-:W-:Y:S01]  /*9d00*/  @!P2 FMUL R42, R42, 0.5 ;  /* 0x3f0000002a2aa820 */ /* 0x000fe20000400000 */
[----:B------:R-:W-:Y:S01]  /*9d10*/  FMNMX R23, R81, R4, !PT ;  /* 0x0000000451177209 */ /* 0x000fe20007800000 */
[----:B------:R2:W3:Y:S02]  /*9d20*/  MUFU.EX2 R19, R50 ;  /* 0x0000003200137308 */ /* 0x0004e40000000800 */
[----:B------:R-:W-:Y:S01]  /*9d30*/  @!P5 FMUL R22, R22, 0.5 ;  /* 0x3f0000001616d820 */ /* 0x000fe20000400000 */
[----:B------:R-:W-:Y:S01]  /*9d40*/  FMNMX R4, R84, R23, !PT ;  /* 0x0000001754047209 */ /* 0x000fe20007800000 */
[----:B-1----:R-:W-:Y:S01]  /*9d50*/  @!P3 FMUL R20, R20, R20 ;  /* 0x000000141414b220 */ /* 0x002fe20000400000 */
[----:B------:R-:W-:Y:S01]  /*9d60*/  FSETP.GEU.AND P3, PT, R58, -126, PT ;  /* 0xc2fc00003a00780b */ /* 0x000fe20003f6e000 */
[--C-:B------:R-:W-:Y:S01]  /*9d70*/  FFMA R23, R66, UR52, -R26.reuse ;  /* 0x0000003442177c23 */ /* 0x100fe2000800081a */
[----:B------:R-:W-:Y:S01]  /*9d80*/  FMNMX R4, R85, R4, !PT ;  /* 0x0000000455047209 */ /* 0x000fe20007800000 */
[----:B------:R-:W1:Y:S01]  /*9d90*/  MUFU.EX2 R42, R42 ;  /* 0x0000002a002a7308 */ /* 0x000e620000000800 */
[--C-:B--2---:R-:W-:Y:S01]  /*9da0*/  FFMA R50, R70, UR52, -R26.reuse ;  /* 0x0000003446327c23 */ /* 0x104fe2000800081a */
[----:B------:R-:W-:Y:S01]  /*9db0*/  @!P6 FMUL R39, R39, 0.5 ;  /* 0x3f0000002727e820 */ /* 0x000fe20000400000 */
[--C-:B------:R-:W-:Y:S01]  /*9dc0*/  FFMA R66, R78, UR52, -R26.reuse ;  /* 0x000000344e427c23 */ /* 0x100fe2000800081a */
[----:B------:R-:W2:Y:S01]  /*9dd0*/  SHFL.BFLY PT, R47, R4, 0x1, 0x1f ;  /* 0x0c201f00042f7f89 */ /* 0x000ea200000e0000 */
[----:B------:R-:W-:-:S03]  /*9de0*/  FFMA R70, R82, UR52, -R26 ;  /* 0x0000003452467c23 */ /* 0x000fc6000800081a */
[----:B------:R-:W4:Y:S01]  /*9df0*/  MUFU.EX2 R22, R22 ;  /* 0x0000001600167308 */ /* 0x000f220000000800 */
[----:B---3--:R-:W-:Y:S01]  /*9e00*/  @!P4 FMUL R19, R19, R19 ;  /* 0x000000131313c220 */ /* 0x008fe20000400000 */
[----:B------:R-:W-:Y:S01]  /*9e10*/  @!P3 FMUL R58, R58, 0.5 ;  /* 0x3f0000003a3ab820 */ /* 0x000fe20000400000 */
[----:B------:R-:W-:-:S05]  /*9e20*/  FSETP.GEU.AND P4, PT, R46, -126, PT ;  /* 0xc2fc00002e00780b */ /* 0x000fca0003f8e000 */
[----:B------:R-:W3:Y:S01]  /*9e30*/  MUFU.EX2 R39, R39 ;  /* 0x0000002700277308 */ /* 0x000ee20000000800 */
[----:B-1----:R-:W-:Y:S01]  /*9e40*/  @!P2 FMUL R42, R42, R42 ;  /* 0x0000002a2a2aa220 */ /* 0x002fe20000400000 */
[----:B------:R-:W-:-:S06]  /*9e50*/  FSETP.GEU.AND P2, PT, R23, -126, PT ;  /* 0xc2fc00001700780b */ /* 0x000fcc0003f4e000 */
[----:B------:R1:W5:Y:S01]  /*9e60*/  MUFU.EX2 R21, R58 ;  /* 0x0000003a00157308 */ /* 0x0003620000000800 */
[----:B----4-:R-:W-:Y:S01]  /*9e70*/  @!P5 FMUL R22, R22, R22 ;  /* 0x000000161616d220 */ /* 0x010fe20000400000 */
[----:B------:R-:W-:Y:S01]  /*9e80*/  FSETP.GEU.AND P5, PT, R54, -126, PT ;  /* 0xc2fc00003600780b */ /* 0x000fe20003fae000 */
[----:B------:R-:W-:Y:S01]  /*9e90*/  @!P4 FMUL R46, R46, 0.5 ;  /* 0x3f0000002e2ec820 */ /* 0x000fe20000400000 */
[----:B--2---:R-:W-:-:S03]  /*9ea0*/  FMNMX R4, R4, R47, !PT ;  /* 0x0000002f04047209 */ /* 0x004fc60007800000 */
[----:B------:R-:W-:Y:S01]  /*9eb0*/  @!P2 FMUL R23, R23, 0.5 ;  /* 0x3f0000001717a820 */ /* 0x000fe20000400000 */
[----:B---3--:R-:W-:Y:S01]  /*9ec0*/  @!P6 FMUL R39, R39, R39 ;  /* 0x000000272727e220 */ /* 0x008fe20000400000 */
[----:B------:R-:W-:Y:S01]  /*9ed0*/  FSETP.GEU.AND P6, PT, R43, -126, PT ;  /* 0xc2fc00002b00780b */ /* 0x000fe20003fce000 */
[----:B-1----:R-:W-:Y:S01]  /*9ee0*/  FFMA R58, R67, UR52, -R26 ;  /* 0x00000034433a7c23 */ /* 0x002fe2000800081a */
[----:B------:R-:W1:Y:S01]  /*9ef0*/  MUFU.EX2 R46, R46 ;  /* 0x0000002e002e7308 */ /* 0x000e620000000800 */
[----:B------:R-:W2:Y:S03]  /*9f00*/  SHFL.BFLY PT, R55, R4, 0x2, 0x1f ;  /* 0x0c401f0004377f89 */ /* 0x000ea600000e0000 */
[----:B------:R-:W-:Y:S01]  /*9f10*/  @!P5 FMUL R54, R54, 0.5 ;  /* 0x3f0000003636d820 */ /* 0x000fe20000400000 */
[----:B-----5:R-:W-:Y:S01]  /*9f20*/  @!P3 FMUL R21, R21, R21 ;  /* 0x000000151515b220 */ /* 0x020fe20000400000 */
[----:B------:R-:W-:-:S02]  /*9f30*/  FSETP.GEU.AND P3, PT, R58, -126, PT ;  /* 0xc2fc00003a00780b */ /* 0x000fc40003f6e000 */
[----:B------:R-:W3:Y:S03]  /*9f40*/  MUFU.EX2 R23, R23 ;  /* 0x0000001700177308 */ /* 0x000ee60000000800 */
[----:B------:R-:W-:-:S05]  /*9f50*/  @!P6 FMUL R43, R43, 0.5 ;  /* 0x3f0000002b2be820 */ /* 0x000fca0000400000 */
[----:B------:R-:W4:Y:S01]  /*9f60*/  MUFU.EX2 R54, R54 ;  /* 0x0000003600367308 */ /* 0x000f220000000800 */
[----:B-1----:R-:W-:Y:S01]  /*9f70*/  @!P4 FMUL R46, R46, R46 ;  /* 0x0000002e2e2ec220 */ /* 0x002fe20000400000 */
[----:B------:R-:W-:Y:S01]  /*9f80*/  FSETP.GEU.AND P4, PT, R50, -126, PT ;  /* 0xc2fc00003200780b */ /* 0x000fe20003f8e000 */
[----:B------:R-:W-:-:S05]  /*9f90*/  @!P3 FMUL R58, R58, 0.5 ;  /* 0x3f0000003a3ab820 */ /* 0x000fca0000400000 */
[----:B------:R-:W1:Y:S01]  /*9fa0*/  MUFU.EX2 R43, R43 ;  /* 0x0000002b002b7308 */ /* 0x000e620000000800 */
[----:B---3--:R-:W-:Y:S01]  /*9fb0*/  @!P2 FMUL R23, R23, R23 ;  /* 0x000000171717a220 */ /* 0x008fe20000400000 */
[----:B------:R-:W-:Y:S02]  /*9fc0*/  FSETP.GEU.AND P2, PT, R51, -126, PT ;  /* 0xc2fc00003300780b */ /* 0x000fe40003f4e000 */
[----:B--2---:R-:W-:-:S03]  /*9fd0*/  FMNMX R4, R4, R55, !PT ;  /* 0x0000003704047209 */ /* 0x004fc60007800000 */
        /* <DEDUP_REMOVED lines=27> */
[----:B------:R-:W-:-:S04]  /*a190*/  FSETP.NEU.AND P6, PT, R4, -INF , PT ;  /* 0xff8000000400780b */ /* 0x000fc80003fcd000 */
[----:B------:R-:W-:Y:S01]  /*a1a0*/  FSEL R78, R4, RZ, P6 ;  /* 0x000000ff044e7208 */ /* 0x000fe20003000000 */
[----:B------:R-:W-:Y:S01]  /*a1b0*/  @!P5 FMUL R70, R70, 0.5 ;  /* 0x3f0000004646d820 */ /* 0x000fe20000400000 */
[----:B------:R-:W3:Y:S01]  /*a1c0*/  MUFU.EX2 R59, R59 ;  /* 0x0000003b003b7308 */ /* 0x000ee20000000800 */
[----:B-1----:R-:W-:Y:S01]  /*a1d0*/  @!P3 FMUL R66, R66, R66 ;  /* 0x000000424242b220 */ /* 0x002fe20000400000 */
[----:B------:R-:W-:Y:S01]  /*a1e0*/  FSETP.GEU.AND P3, PT, R63, -126, PT ;  /* 0xc2fc00003f00780b */ /* 0x000fe20003f6e000 */
[----:B------:R-:W-:Y:S01]  /*a1f0*/  FMUL R75, R78, UR52 ;  /* 0x000000344e4b7c20 */ /* 0x000fe20008400000 */
[----:B------:R-:W-:Y:S01]  /*a200*/  FSETP.GEU.AND P6, PT, R74, -126, PT ;  /* 0xc2fc00004a00780b */ /* 0x000fe20003fce000 */
[----:B------:R-:W-:Y:S02]  /*a210*/  FADD R78, -R78, R9 ;  /* 0x000000094e4e7221 */ /* 0x000fe40000000100 */
[--C-:B------:R-:W-:Y:S01]  /*a220*/  FFMA R26, R28, UR52, -R75.reuse ;  /* 0x000000341c1a7c23 */ /* 0x100fe2000800084b */
[----:B------:R-:W1:Y:S01]  /*a230*/  MUFU.EX2 R70, R70 ;  /* 0x0000004600467308 */ /* 0x000e620000000800 */
[--C-:B------:R-:W-:Y:S01]  /*a240*/  FFMA R24, R24, UR52, -R75.reuse ;  /* 0x0000003418187c23 */ /* 0x100fe2000800084b */
[--C-:B------:R-:W-:Y:S01]  /*a250*/  FFMA R25, R25, UR52, -R75.reuse ;  /* 0x0000003419197c23 */ /* 0x100fe2000800084b */
[----:B--2---:R-:W-:Y:S01]  /*a260*/  @!P4 FMUL R55, R55, R55 ;  /* 0x000000373737c220 */ /* 0x004fe20000400000 */
[--C-:B------:R-:W-:Y:S01]  /*a270*/  FFMA R28, R32, UR52, -R75.reuse ;  /* 0x00000034201c7c23 */ /* 0x100fe2000800084b */
[--C-:B------:R-:W-:Y:S01]  /*a280*/  FFMA R29, R29, UR52, -R75.reuse ;  /* 0x000000341d1d7c23 */ /* 0x100fe2000800084b */
[----:B------:R-:W-:Y:S01]  /*a290*/  FSETP.GEU.AND P4, PT, R24, -126, PT ;  /* 0xc2fc00001800780b */ /* 0x000fe20003f8e000 */
[----:B------:R-:W-:Y:S01]  /*a2a0*/  @!P3 FMUL R63, R63, 0.5 ;  /* 0x3f0000003f3fb820 */ /* 0x000fe20000400000 */
[--C-:B------:R-:W-:Y:S01]  /*a2b0*/  FFMA R32, R33, UR52, -R75.reuse ;  /* 0x0000003421207c23 */ /* 0x100fe2000800084b */
[----:B---3--:R-:W-:Y:S01]  /*a2c0*/  @!P2 FMUL R59, R59, R59 ;  /* 0x0000003b3b3ba220 */ /* 0x008fe20000400000 */
[----:B------:R-:W-:Y:S01]  /*a2d0*/  FSETP.GEU.AND P2, PT, R26, -126, PT ;  /* 0xc2fc00001a00780b */ /* 0x000fe20003f4e000 */
[----:B------:R-:W-:Y:S01]  /*a2e0*/  @!P6 FMUL R74, R74, 0.5 ;  /* 0x3f0000004a4ae820 */ /* 0x000fe20000400000 */
[--C-:B------:R-:W-:Y:S01]  /*a2f0*/  FFMA R30, R36, UR52, -R75.reuse ;  /* 0x00000034241e7c23 */ /* 0x100fe2000800084b */
[----:B------:R-:W2:Y:S01]  /*a300*/  MUFU.EX2 R63, R63 ;  /* 0x0000003f003f7308 */ /* 0x000ea20000000800 */
[--C-:B------:R-:W-:Y:S01]  /*a310*/  FFMA R36, R48, UR52, -R75.reuse ;  /* 0x0000003430247c23 */ /* 0x100fe2000800084b */
[--C-:B------:R-:W-:Y:S01]  /*a320*/  FFMA R34, R44, UR52, -R75.reuse ;  /* 0x000000342c227c23 */ /* 0x100fe2000800084b */
[--C-:B------:R-:W-:Y:S01]  /*a330*/  FFMA R38, R45, UR52, -R75.reuse ;  /* 0x000000342d267c23 */ /* 0x100fe2000800084b */
[----:B-1----:R-:W-:Y:S01]  /*a340*/  @!P5 FMUL R70, R70, R70 ;  /* 0x000000464646d220 */ /* 0x002fe20000400000 */
[----:B------:R-:W-:Y:S01]  /*a350*/  FSETP.GEU.AND P5, PT, R25, -126, PT ;  /* 0xc2fc00001900780b */ /* 0x000fe20003fae000 */
[----:B------:R-:W-:Y:S01]  /*a360*/  @!P4 FMUL R24, R24, 0.5 ;  /* 0x3f0000001818c820 */ /* 0x000fe20000400000 */
[--C-:B------:R-:W-:Y:S01]  /*a370*/  FFMA R40, R40, UR52, -R75.reuse ;  /* 0x0000003428287c23 */ /* 0x100fe2000800084b */
[----:B------:R-:W1:Y:S01]  /*a380*/  MUFU.EX2 R74, R74 ;  /* 0x0000004a004a7308 */ /* 0x000e620000000800 */
        /* <DEDUP_REMOVED lines=8> */
[----:B--2---:R-:W-:Y:S01]  /*a410*/  @!P3 FMUL R63, R63, R63 ;  /* 0x0000003f3f3fb220 */ /* 0x004fe20000400000 */
[----:B------:R-:W-:Y:S01]  /*a420*/  @!P5 FMUL R25, R25, 0.5 ;  /* 0x3f0000001919d820 */ /* 0x000fe20000400000 */
[----:B------:R-:W-:Y:S01]  /*a430*/  FSETP.GEU.AND P3, PT, R28, -126, PT ;  /* 0xc2fc00001c00780b */ /* 0x000fe20003f6e000 */
[--C-:B------:R-:W-:Y:S01]  /*a440*/  FFMA R72, R72, UR52, -R75.reuse ;  /* 0x0000003448487c23 */ /* 0x100fe2000800084b */
[--C-:B------:R-:W-:Y:S01]  /*a450*/  FFMA R60, R60, UR52, -R75.reuse ;  /* 0x000000343c3c7c23 */ /* 0x100fe2000800084b */
[--C-:B------:R-:W-:Y:S01]  /*a460*/  FFMA R80, R80, UR52, -R75.reuse ;  /* 0x0000003450507c23 */ /* 0x100fe2000800084b */
[--C-:B------:R-:W-:Y:S01]  /*a470*/  FFMA R76, R76, UR52, -R75.reuse ;  /* 0x000000344c4c7c23 */ /* 0x100fe2000800084b */
[----:B------:R-:W2:Y:S01]  /*a480*/  MUFU.EX2 R24, R24 ;  /* 0x0000001800187308 */ /* 0x000ea20000000800 */
[----:B-1----:R-:W-:Y:S01]  /*a490*/  @!P6 FMUL R74, R74, R74 ;  /* 0x0000004a4a4ae220 */ /* 0x002fe20000400000 */
[----:B------:R-:W-:Y:S01]  /*a4a0*/  FSETP.GEU.AND P6, PT, R29, -126, PT ;  /* 0xc2fc00001d00780b */ /* 0x000fe20003fce000 */
[--C-:B------:R-:W-:Y:S01]  /*a4b0*/  FFMA R85, R85, UR52, -R75.reuse ;  /* 0x0000003455557c23 */ /* 0x100fe2000800084b */
[--C-:B------:R-:W-:Y:S01]  /*a4c0*/  FFMA R77, R77, UR52, -R75.reuse ;  /* 0x000000344d4d7c23 */ /* 0x100fe2000800084b */
[----:B------:R-:W-:Y:S01]  /*a4d0*/  FFMA R84, R84, UR52, -R75 ;  /* 0x0000003454547c23 */ /* 0x000fe2000800084b */
[----:B------:R-:W-:Y:S01]  /*a4e0*/  FADD R79, R22, R59 ;  /* 0x0000003b164f7221 */ /* 0x000fe20000000000 */
[----:B------:R-:W-:Y:S01]  /*a4f0*/  FMUL R78, R78, UR52 ;  /* 0x000000344e4e7c20 */ /* 0x000fe20008400000 */
[----:B------:R1:W4:Y:S01]  /*a500*/  MUFU.EX2 R67, R25 ;  /* 0x0000001900437308 */ /* 0x0003220000000800 */
[----:B---3--:R-:W-:Y:S01]  /*a510*/  @!P2 FMUL R26, R26, R26 ;  /* 0x0000001a1a1aa220 */ /* 0x008fe20000400000 */
[----:B------:R-:W-:-:S05]  /*a520*/  @!P3 FMUL R28, R28, 0.5 ;  /* 0x3f0000001c1cb820 */ /* 0x000fca0000400000 */
[----:B------:R-:W-:Y:S01]  /*a530*/  @!P6 FMUL R29, R29, 0.5 ;  /* 0x3f0000001d1de820 */ /* 0x000fe20000400000 */
[----:B------:R-:W3:Y:S01]  /*a540*/  MUFU.EX2 R28, R28 ;  /* 0x0000001c001c7308 */ /* 0x000ee20000000800 */
[----:B-1----:R-:W-:Y:S01]  /*a550*/  FFMA R25, R37, UR52, -R75 ;  /* 0x0000003425197c23 */ /* 0x002fe2000800084b */
[----:B--2---:R-:W-:Y:S01]  /*a560*/  @!P4 FMUL R24, R24, R24 ;  /* 0x000000181818c220 */ /* 0x004fe20000400000 */
[----:B------:R-:W-:-:S03]  /*a570*/  FSETP.GEU.AND P4, PT, R32, -126, PT ;  /* 0xc2fc00002000780b */ /* 0x000fc60003f8e000 */
[----:B------:R-:W-:Y:S02]  /*a580*/  FSETP.GEU.AND P2, PT, R25, -126, PT ;  /* 0xc2fc00001900780b */ /* 0x000fe40003f4e000 */
[----:B------:R1:W2:Y:S01]  /*a590*/  MUFU.EX2 R33, R29 ;  /* 0x0000001d00217308 */ /* 0x0002a20000000800 */
[----:B----4-:R-:W-:Y:S01]  /*a5a0*/  @!P5 FMUL R67, R67, R67 ;  /* 0x000000434343d220 */ /* 0x010fe20000400000 */
[----:B------:R-:W-:-:S06]  /*a5b0*/  FSETP.GEU.AND P5, PT, R30, -126, PT ;  /* 0xc2fc00001e00780b */ /* 0x000fcc0003fae000 */
[----:B------:R-:W-:Y:S01]  /*a5c0*/  @!P4 FMUL R32, R32, 0.5 ;  /* 0x3f0000002020c820 */ /* 0x000fe20000400000 */
[----:B-1----:R-:W-:Y:S01]  /*a5d0*/  FFMA R29, R41, UR52, -R75 ;  /* 0x00000034291d7c23 */ /* 0x002fe2000800084b */
[----:B---3--:R-:W-:Y:S01]  /*a5e0*/  @!P3 FMUL R28, R28, R28 ;  /* 0x0000001c1c1cb220 */ /* 0x008fe20000400000 */
[----:B------:R-:W-:Y:S01]  /*a5f0*/  @!P2 FMUL R25, R25, 0.5 ;  /* 0x3f0000001919a820 */ /* 0x000fe20000400000 */
[----:B------:R-:W1:Y:S02]  /*a600*/  MUFU.EX2 R37, R32 ;  /* 0x0000002000257308 */ /* 0x000e640000000800 */
[----:B------:R-:W-:Y:S01]  /*a610*/  FSETP.GEU.AND P3, PT, R29, -126, PT ;  /* 0xc2fc00001d00780b */ /* 0x000fe20003f6e000 */
[----:B------:R-:W-:Y:S01]  /*a620*/  @!P5 FMUL R30, R30, 0.5 ;  /* 0x3f0000001e1ed820 */ /* 0x000fe20000400000 */
[----:B--2---:R-:W-:Y:S01]  /*a630*/  @!P6 FMUL R33, R33, R33 ;  /* 0x000000212121e220 */ /* 0x004fe20000400000 */
[----:B------:R-:W-:-:S03]  /*a640*/  FSETP.GEU.AND P6, PT, R40, -126, PT ;  /* 0xc2fc00002800780b */ /* 0x000fc60003fce000 */
[----:B------:R2:W3:Y:S07]  /*a650*/  MUFU.EX2 R41, R25 ;  /* 0x0000001900297308 */ /* 0x0004ee0000000800 */
[----:B------:R-:W-:Y:S01]  /*a660*/  @!P3 FMUL R29, R29, 0.5 ;  /* 0x3f0000001d1db820 */ /* 0x000fe20000400000 */
[----:B------:R-:W4:Y:S01]  /*a670*/  MUFU.EX2 R30, R30 ;  /* 0x0000001e001e7308 */ /* 0x000f220000000800 */
[----:B-1----:R-:W-:Y:S01]  /*a680*/  @!P4 FMUL R37, R37, R37 ;  /* 0x000000252525c220 */ /* 0x002fe20000400000 */
[----:B------:R-:W-:Y:S01]  /*a690*/  FSETP.GEU.AND P4, PT, R34, -126, PT ;  /* 0xc2fc00002200780b */ /* 0x000fe20003f8e000 */
[----:B--2---:R-:W-:Y:S01]  /*a6a0*/  FFMA R25, R49, UR52, -R75 ;  /* 0x0000003431197c23 */ /* 0x004fe2000800084b */
[----:B------:R-:W-:-:S04]  /*a6b0*/  @!P6 FMUL R40, R40, 0.5 ;  /* 0x3f0000002828e820 */ /* 0x000fc80000400000 */
[----:B------:R1:W2:Y:S01]  /*a6c0*/  MUFU.EX2 R45, R29 ;  /* 0x0000001d002d7308 */ /* 0x0002a20000000800 */
[----:B---3--:R-:W-:Y:S01]  /*a6d0*/  @!P2 FMUL R41, R41, R41 ;  /* 0x000000292929a220 */ /* 0x008fe20000400000 */
[----:B------:R-:W-:-:S05]  /*a6e0*/  FSETP.GEU.AND P2, PT, R36, -126, PT ;  /* 0xc2fc00002400780b */ /* 0x000fca0003f4e000 */
[----:B------:R-:W-:Y:S01]  /*a6f0*/  @!P4 FMUL R34, R34, 0.5 ;  /* 0x3f0000002222c820 */ /* 0x000fe20000400000 */
[----:B------:R3:W5:Y:S01]  /*a700*/  MUFU.EX2 R32, R40 ;  /* 0x0000002800207308 */ /* 0x0007620000000800 */
[----:B----4-:R-:W-:Y:S01]  /*a710*/  @!P5 FMUL R30, R30, R30 ;  /* 0x0000001e1e1ed220 */ /* 0x010fe20000400000 */
[----:B------:R-:W-:Y:S01]  /*a720*/  FSETP.GEU.AND P5, PT, R38, -126, PT ;  /* 0xc2fc00002600780b */ /* 0x000fe20003fae000 */
[----:B-1----:R-:W-:-:S04]  /*a730*/  FFMA R29, R53, UR52, -R75 ;  /* 0x00000034351d7c23 */ /* 0x002fc8000800084b */
[----:B------:R-:W-:Y:S01]  /*a740*/  @!P2 FMUL R36, R36, 0.5 ;  /* 0x3f0000002424a820 */ /* 0x000fe20000400000 */
[----:B------:R-:W1:Y:S01]  /*a750*/  MUFU.EX2 R34, R34 ;  /* 0x0000002200227308 */ /* 0x000e620000000800 */
[----:B--2---:R-:W-:Y:S01]  /*a760*/  @!P3 FMUL R45, R45, R45 ;  /* 0x0000002d2d2db220 */ /* 0x004fe20000400000 */
[----:B------:R-:W-:Y:S01]  /*a770*/  FSETP.GEU.AND P3, PT, R52, -126, PT ;  /* 0xc2fc00003400780b */ /* 0x000fe20003f6e000 */
[----:B---3--:R-:W-:-:S04]  /*a780*/  FFMA R40, R57, UR52, -R75 ;  /* 0x0000003439287c23 */ /* 0x008fc8000800084b */
[----:B------:R-:W-:Y:S01]  /*a790*/  @!P5 FMUL R38, R38, 0.5 ;  /* 0x3f0000002626d820 */ /* 0x000fe20000400000 */
[----:B------:R-:W2:Y:S01]  /*a7a0*/  MUFU.EX2 R36, R36 ;  /* 0x0000002400247308 */ /* 0x000ea20000000800 */
[----:B-----5:R-:W-:Y:S01]  /*a7b0*/  @!P6 FMUL R32, R32, R32 ;  /* 0x000000202020e220 */ /* 0x020fe20000400000 */
[----:B------:R-:W-:-:S05]  /*a7c0*/  FSETP.GEU.AND P6, PT, R25, -126, PT ;  /* 0xc2fc00001900780b */ /* 0x000fca0003fce000 */
[----:B------:R-:W-:Y:S01]  /*a7d0*/  @!P3 FMUL R52, R52, 0.5 ;  /* 0x3f0000003434b820 */ /* 0x000fe20000400000 */
[----:B------:R-:W3:Y:S01]  /*a7e0*/  MUFU.EX2 R49, R38 ;  /* 0x0000002600317308 */ /* 0x000ee20000000800 */
[----:B-1----:R-:W-:Y:S01]  /*a7f0*/  @!P4 FMUL R34, R34, R34 ;  /* 0x000000222222c220 */ /* 0x002fe20000400000 */
[----:B------:R-:W-:-:S05]  /*a800*/  FSETP.GEU.AND P4, PT, R29, -126, PT ;  /* 0xc2fc00001d00780b */ /* 0x000fca0003f8e000 */
[----:B------:R-:W-:Y:S01]  /*a810*/  @!P6 FMUL R25, R25, 0.5 ;  /* 0x3f0000001919e820 */ /* 0x000fe20000400000 */
[----:B------:R1:W4:Y:S01]  /*a820*/  MUFU.EX2 R38, R52 ;  /* 0x0000003400267308 */ /* 0x0003220000000800 */
[----:B--2---:R-:W-:Y:S01]  /*a830*/  @!P2 FMUL R36, R36, R36 ;  /* 0x000000242424a220 */ /* 0x004fe20000400000 */
[----:B------:R-:W-:-:S05]  /*a840*/  FSETP.GEU.AND P2, PT, R40, -126, PT ;  /* 0xc2fc00002800780b */ /* 0x000fca0003f4e000 */
[----:B------:R-:W-:Y:S01]  /*a850*/  @!P4 FMUL R29, R29, 0.5 ;  /* 0x3f0000001d1dc820 */ /* 0x000fe20000400000 */
[----:B------:R2:W5:Y:S01]  /*a860*/  MUFU.EX2 R53, R25 ;  /* 0x0000001900357308 */ /* 0x0005620000000800 */
[----:B---3--:R-:W-:Y:S01]  /*a870*/  @!P5 FMUL R49, R49, R49 ;  /* 0x000000313131d220 */ /* 0x008fe20000400000 */
[----:B------:R-:W-:Y:S01]  /*a880*/  FSETP.GEU.AND P5, PT, R56, -126, PT ;  /* 0xc2fc00003800780b */ /* 0x000fe20003fae000 */
[----:B-1----:R-:W-:-:S04]  /*a890*/  FFMA R52, R69, UR52, -R75 ;  /* 0x0000003445347c23 */ /* 0x002fc8000800084b */
[----:B------:R-:W-:Y:S01]  /*a8a0*/  @!P2 FMUL R40, R40, 0.5 ;  /* 0x3f0000002828a820 */ /* 0x000fe20000400000 */
[----:B------:R1:W3:Y:S01]  /*a8b0*/  MUFU.EX2 R57, R29 ;  /* 0x0000001d00397308 */ /* 0x0002e20000000800 */
[----:B----4-:R-:W-:Y:S01]  /*a8c0*/  @!P3 FMUL R38, R38, R38 ;  /* 0x000000262626b220 */ /* 0x010fe20000400000 */
[----:B------:R-:W-:Y:S01]  /*a8d0*/  FSETP.GEU.AND P3, PT, R44, -126, PT ;  /* 0xc2fc00002c00780b */ /* 0x000fe20003f6e000 */
[----:B--2---:R-:W-:Y:S01]  /*a8e0*/  FADD R25, -R11, R8 ;  /* 0x000000080b197221 */ /* 0x004fe20000000100 */
[----:B------:R-:W-:Y:S01]  /*a8f0*/  FADD R11, R10, R21 ;  /* 0x000000150a0b7221 */ /* 0x000fe20000000000 */
[----:B------:R-:W-:Y:S02]  /*a900*/  FFMA R8, R81, UR52, -R75 ;  /* 0x0000003451087c23 */ /* 0x000fe4000800084b */
[----:B------:R-:W-:Y:S01]  /*a910*/  @!P5 FMUL R56, R56, 0.5 ;  /* 0x3f0000003838d820 */ /* 0x000fe20000400000 */
[----:B------:R-:W2:Y:S01]  /*a920*/  MUFU.EX2 R40, R40 ;  /* 0x0000002800287308 */ /* 0x000ea20000000800 */
[----:B-----5:R-:W-:Y:S01]  /*a930*/  @!P6 FMUL R53, R53, R53 ;  /* 0x000000353535e220 */ /* 0x020fe20000400000 */
[----:B------:R-:W-:Y:S01]  /*a940*/  FSETP.GEU.AND P6, PT, R60, -126, PT ;  /* 0xc2fc00003c00780b */ /* 0x000fe20003fce000 */
[----:B-1----:R-:W-:Y:S01]  /*a950*/  FADD R29, R13, R46 ;  /* 0x0000002e0d1d7221 */ /* 0x002fe20000000000 */
[----:B------:R-:W-:-:S03]  /*a960*/  FMUL R86, R25, UR52 ;  /* 0x0000003419567c20 */ /* 0x000fc60008400000 */
[----:B------:R-:W-:Y:S01]  /*a970*/  @!P3 FMUL R44, R44, 0.5 ;  /* 0x3f0000002c2cb820 */ /* 0x000fe20000400000 */
[----:B------:R1:W4:Y:S01]  /*a980*/  MUFU.EX2 R71, R56 ;  /* 0x0000003800477308 */ /* 0x0003220000000800 */
[----:B---3--:R-:W-:Y:S01]  /*a990*/  @!P4 FMUL R57, R57, R57 ;  /* 0x000000393939c220 */ /* 0x008fe20000400000 */
[----:B------:R-:W-:-:S05]  /*a9a0*/  FSETP.GEU.AND P4, PT, R64, -126, PT ;  /* 0xc2fc00004000780b */ /* 0x000fca0003f8e000 */
[----:B------:R-:W-:Y:S01]  /*a9b0*/  @!P6 FMUL R60, R60, 0.5 ;  /* 0x3f0000003c3ce820 */ /* 0x000fe20000400000 */
[----:B------:R-:W3:Y:S01]  /*a9c0*/  MUFU.EX2 R44, R44 ;  /* 0x0000002c002c7308 */ /* 0x000ee20000000800 */
[----:B--2---:R-:W-:Y:S01]  /*a9d0*/  @!P2 FMUL R40, R40, R40 ;  /* 0x000000282828a220 */ /* 0x004fe20000400000 */
[----:B------:R-:W-:Y:S01]  /*a9e0*/  FSETP.GEU.AND P2, PT, R68, -126, PT ;  /* 0xc2fc00004400780b */ /* 0x000fe20003f4e000 */
[----:B-1----:R-:W-:Y:S01]  /*a9f0*/  FFMA R56, R73, UR52, -R75 ;  /* 0x0000003449387c23 */ /* 0x002fe2000800084b */
[----:B------:R-:W-:-:S03]  /*aa00*/  FADD R75, R19, R70 ;  /* 0x00000046134b7221 */ /* 0x000fc60000000000 */
[----:B------:R-:W-:Y:S01]  /*aa10*/  @!P4 FMUL R64, R64, 0.5 ;  /* 0x3f0000004040c820 */ /* 0x000fe20000400000 */
[----:B------:R1:W2:Y:S01]  /*aa20*/  MUFU.EX2 R61, R60 ;  /* 0x0000003c003d7308 */ /* 0x0002a20000000800 */
[----:B----4-:R-:W-:Y:S01]  /*aa30*/  @!P5 FMUL R71, R71, R71 ;  /* 0x000000474747d220 */ /* 0x010fe20000400000 */
[----:B------:R-:W-:-:S03]  /*aa40*/  FSETP.GEU.AND P5, PT, R48, -126, PT ;  /* 0xc2fc00003000780b */ /* 0x000fc60003fae000 */
[----:B------:R-:W-:Y:S01]  /*aa50*/  FADD R25, R24, R71 ;  /* 0x0000004718197221 */ /* 0x000fe20000000000 */
[----:B------:R-:W-:Y:S01]  /*aa60*/  F2FP.F16.F32.PACK_AB R24, R67, R24 ;  /* 0x000000184318723e */ /* 0x000fe200000000ff */
[----:B------:R-:W-:Y:S01]  /*aa70*/  @!P2 FMUL R68, R68, 0.5 ;  /* 0x3f0000004444a820 */ /* 0x000fe20000400000 */
[----:B------:R4:W5:Y:S01]  /*aa80*/  MUFU.EX2 R65, R64 ;  /* 0x0000004000417308 */ /* 0x0009620000000800 */
[----:B---3--:R-:W-:Y:S01]  /*aa90*/  @!P3 FMUL R44, R44, R44 ;  /* 0x0000002c2c2cb220 */ /* 0x008fe20000400000 */
[----:B------:R-:W-:Y:S01]  /*aaa0*/  FSETP.GEU.AND P3, PT, R72, -126, PT ;  /* 0xc2fc00004800780b */ /* 0x000fe20003f6e000 */
[----:B-1----:R-:W-:-:S04]  /*aab0*/  FADD R60, R17, R62 ;  /* 0x0000003e113c7221 */ /* 0x002fc80000000000 */
[----:B------:R-:W-:Y:S01]  /*aac0*/  @!P5 FMUL R48, R48, 0.5 ;  /* 0x3f0000003030d820 */ /* 0x000fe20000400000 */
[----:B------:R1:W3:Y:S01]  /*aad0*/  MUFU.EX2 R69, R68 ;  /* 0x0000004400457308 */ /* 0x0002e20000000800 */
[----:B------:R-:W-:Y:S01]  /*aae0*/  FADD R87, R11, R60 ;  /* 0x0000003c0b577221 */ /* 0x000fe20000000000 */
[----:B--2---:R-:W-:Y:S01]  /*aaf0*/  @!P6 FMUL R61, R61, R61 ;  /* 0x0000003d3d3de220 */ /* 0x004fe20000400000 */
[----:B------:R-:W-:Y:S01]  /*ab00*/  FSETP.GEU.AND P6, PT, R52, -126, PT ;  /* 0xc2fc00003400780b */ /* 0x000fe20003fce000 */
[----:B----4-:R-:W-:Y:S01]  /*ab10*/  FADD R64, R15, R58 ;  /* 0x0000003a0f407221 */ /* 0x010fe20000000000 */
[----:B------:R-:W-:Y:S02]  /*ab20*/  FADD R60, R14, R23 ;  /* 0x000000170e3c7221 */ /* 0x000fe40000000000 */
[----:B------:R-:W-:Y:S01]  /*ab30*/  @!P3 FMUL R72, R72, 0.5 ;  /* 0x3f0000004848b820 */ /* 0x000fe20000400000 */
[----:B------:R-:W2:Y:S01]  /*ab40*/  MUFU.EX2 R48, R48 ;  /* 0x0000003000307308 */ /* 0x000ea20000000800 */
[----:B-----5:R-:W-:Y:S01]  /*ab50*/  @!P4 FMUL R65, R65, R65 ;  /* 0x000000414141c220 */ /* 0x020fe20000400000 */
[----:B------:R-:W-:Y:S01]  /*ab60*/  FSETP.GEU.AND P4, PT, R56, -126, PT ;  /* 0xc2fc00003800780b */ /* 0x000fe20003f8e000 */
[----:B-1----:R-:W-:Y:S01]  /*ab70*/  FADD R68, R18, R51 ;  /* 0x0000003312447221 */ /* 0x002fe20000000000 */
[----:B------:R-:W-:Y:S01]  /*ab80*/  FADD R171, R64, R79 ;  /* 0x0000004f40ab7221 */ /* 0x000fe20000000000 */
[----:B------:R-:W-:Y:S01]  /*ab90*/  FADD R172, R60, R75 ;  /* 0x0000004b3cac7221 */ /* 0x000fe20000000000 */
[----:B------:R-:W-:Y:S01]  /*aba0*/  FADD R64, R35, R66 ;  /* 0x0000004223407221 */ /* 0x000fe20000000000 */
[----:B------:R-:W-:Y:S01]  /*abb0*/  FADD R168, R29, R68 ;  /* 0x000000441da87221 */ /* 0x000fe20000000000 */
[----:B------:R-:W1:Y:S01]  /*abc0*/  MUFU.EX2 R73, R72 ;  /* 0x0000004800497308 */ /* 0x000e620000000800 */
[----:B---3--:R-:W-:Y:S01]  /*abd0*/  @!P2 FMUL R69, R69, R69 ;  /* 0x000000454545a220 */ /* 0x008fe20000400000 */
[----:B------:R-:W-:Y:S01]  /*abe0*/  FSETP.GEU.AND P2, PT, R80, -126, PT ;  /* 0xc2fc00005000780b */ /* 0x000fe20003f4e000 */
[----:B------:R-:W-:Y:S01]  /*abf0*/  @!P6 FMUL R52, R52, 0.5 ;  /* 0x3f0000003434e820 */ /* 0x000fe20000400000 */
[----:B------:R-:W-:Y:S01]  /*ac00*/  FADD R29, R27, R54 ;  /* 0x000000361b1d7221 */ /* 0x000fe20000000000 */
[----:B------:R-:W-:Y:S01]  /*ac10*/  FADD R60, R31, R50 ;  /* 0x000000321f3c7221 */ /* 0x000fe20000000000 */
[----:B------:R-:W-:Y:S01]  /*ac20*/  FADD R75, R39, R74 ;  /* 0x0000004a274b7221 */ /* 0x000fe20000000000 */
[----:B------:R-:W-:Y:S01]  /*ac30*/  @!P4 FMUL R56, R56, 0.5 ;  /* 0x3f0000003838c820 */ /* 0x000fe20000400000 */
[----:B------:R-:W-:Y:S01]  /*ac40*/  FADD R169, R29, R64 ;  /* 0x000000401da97221 */ /* 0x000fe20000000000 */
[----:B--2---:R-:W-:Y:S01]  /*ac50*/  @!P5 FMUL R48, R48, R48 ;  /* 0x000000303030d220 */ /* 0x004fe20000400000 */
[----:B------:R-:W-:Y:S01]  /*ac60*/  FSETP.GEU.AND P5, PT, R76, -126, PT ;  /* 0xc2fc00004c00780b */ /* 0x000fe20003fae000 */
[----:B------:R-:W2:Y:S01]  /*ac70*/  MUFU.EX2 R52, R52 ;  /* 0x0000003400347308 */ /* 0x000ea20000000800 */
[----:B------:R-:W-:Y:S01]  /*ac80*/  FADD R174, R60, R75 ;  /* 0x0000004b3cae7221 */ /* 0x000fe20000000000 */
[----:B------:R-:W-:Y:S01]  /*ac90*/  FADD R64, R16, R47 ;  /* 0x0000002f10407221 */ /* 0x000fe20000000000 */
[----:B------:R-:W-:Y:S01]  /*aca0*/  FADD R75, R42, R63 ;  /* 0x0000003f2a4b7221 */ /* 0x000fe20000000000 */
[----:B------:R-:W-:Y:S01]  /*acb0*/  @!P2 FMUL R80, R80, 0.5 ;  /* 0x3f0000005050a820 */ /* 0x000fe20000400000 */
[----:B------:R-:W-:Y:S01]  /*acc0*/  FADD R29, R12, R43 ;  /* 0x0000002b0c1d7221 */ /* 0x000fe20000000000 */
[----:B-1----:R-:W-:Y:S01]  /*acd0*/  @!P3 FMUL R73, R73, R73 ;  /* 0x000000494949b220 */ /* 0x002fe20000400000 */
[----:B------:R-:W-:Y:S01]  /*ace0*/  FSETP.GEU.AND P3, PT, R8, -126, PT ;  /* 0xc2fc00000800780b */ /* 0x000fe20003f6e000 */
[----:B------:R-:W1:Y:S01]  /*acf0*/  MUFU.EX2 R11, R80 ;  /* 0x00000050000b7308 */ /* 0x000e620000000800 */
[----:B------:R-:W-:Y:S01]  /*ad00*/  FADD R173, R64, R75 ;  /* 0x0000004b40ad7221 */ /* 0x000fe20000000000 */
[----:B------:R-:W-:Y:S01]  /*ad10*/  FADD R68, R20, R55 ;  /* 0x0000003714447221 */ /* 0x000fe20000000000 */
[----:B------:R-:W-:Y:S01]  /*ad20*/  FADD R72, R32, R73 ;  /* 0x0000004920487221 */ /* 0x000fe20000000000 */
[----:B------:R-:W-:Y:S01]  /*ad30*/  @!P5 FMUL R76, R76, 0.5 ;  /* 0x3f0000004c4cd820 */ /* 0x000fe20000400000 */
[----:B------:R-:W-:Y:S01]  /*ad40*/  FADD R87, R87, R172 ;  /* 0x000000ac57577221 */ /* 0x000fe20000000000 */
[----:B------:R-:W-:Y:S01]  /*ad50*/  FADD R170, R29, R68 ;  /* 0x000000441daa7221 */ /* 0x000fe20000000000 */
[----:B------:R-:W-:Y:S01]  /*ad60*/  FADD R68, R28, R65 ;  /* 0x000000411c447221 */ /* 0x000fe20000000000 */
[----:B------:R-:W3:Y:S01]  /*ad70*/  MUFU.EX2 R56, R56 ;  /* 0x0000003800387308 */ /* 0x000ee20000000800 */
[----:B--2---:R-:W-:Y:S01]  /*ad80*/  @!P6 FMUL R52, R52, R52 ;  /* 0x000000343434e220 */ /* 0x004fe20000400000 */
[----:B------:R-:W-:Y:S01]  /*ad90*/  FSETP.GEU.AND P6, PT, R78, -126, PT ;  /* 0xc2fc00004e00780b */ /* 0x000fe20003fce000 */
[----:B------:R-:W-:Y:S01]  /*ada0*/  FADD R79, R25, R72 ;  /* 0x00000048194f7221 */ /* 0x000fe20000000000 */
[----:B------:R-:W-:Y:S01]  /*adb0*/  @!P3 FMUL R8, R8, 0.5 ;  /* 0x3f0000000808b820 */ /* 0x000fe20000400000 */
[----:B------:R-:W-:Y:S01]  /*adc0*/  FADD R25, R26, R61 ;  /* 0x0000003d1a197221 */ /* 0x000fe20000000000 */
[----:B------:R-:W-:Y:S01]  /*add0*/  FADD R29, R67, R40 ;  /* 0x00000028431d7221 */ /* 0x000fe20000000000 */
[----:B------:R-:W-:Y:S01]  /*ade0*/  FADD R168, R168, R171 ;  /* 0x000000aba8a87221 */ /* 0x000fe20000000000 */
[----:B------:R2:W4:Y:S01]  /*adf0*/  MUFU.EX2 R9, R76 ;  /* 0x0000004c00097308 */ /* 0x0005220000000800 */
[----:B-1----:R-:W-:Y:S01]  /*ae00*/  @!P2 FMUL R11, R11, R11 ;  /* 0x0000000b0b0ba220 */ /* 0x002fe20000400000 */
[----:B------:R-:W-:Y:S01]  /*ae10*/  FSETP.GEU.AND P2, PT, R85, -126, PT ;  /* 0xc2fc00005500780b */ /* 0x000fe20003f4e000 */
[----:B------:R-:W-:Y:S01]  /*ae20*/  FADD R174, R169, R174 ;  /* 0x000000aea9ae7221 */ /* 0x000fe20000000000 */
[----:B------:R-:W-:Y:S01]  /*ae30*/  FADD R173, R170, R173 ;  /* 0x000000adaaad7221 */ /* 0x000fe20000000000 */
[----:B------:R-:W-:-:S02]  /*ae40*/  F2FP.F16.F32.PACK_AB R39, R42, R39 ;  /* 0x000000272a27723e */ /* 0x000fc400000000ff */
[----:B------:R-:W-:Y:S01]  /*ae50*/  @!P6 FMUL R78, R78, 0.5 ;  /* 0x3f0000004e4ee820 */ /* 0x000fe20000400000 */
[----:B------:R-:W1:Y:S01]  /*ae60*/  MUFU.EX2 R8, R8 ;  /* 0x0000000800087308 */ /* 0x000e620000000800 */
[----:B---3--:R-:W-:Y:S01]  /*ae70*/  @!P4 FMUL R56, R56, R56 ;  /* 0x000000383838c220 */ /* 0x008fe20000400000 */
[----:B------:R-:W-:Y:S01]  /*ae80*/  FSETP.GEU.AND P4, PT, R77, -126, PT ;  /* 0xc2fc00004d00780b */ /* 0x000fe20003f8e000 */
[----:B------:R-:W-:Y:S01]  /*ae90*/  FADD R87, R87, R174 ;  /* 0x000000ae57577221 */ /* 0x000fe20000000000 */
[----:B------:R-:W-:Y:S01]  /*aea0*/  FADD R168, R168, R173 ;  /* 0x000000ada8a87221 */ /* 0x000fe20000000000 */
[----:B--2---:R-:W-:Y:S01]  /*aeb0*/  FADD R76, R45, R56 ;  /* 0x000000382d4c7221 */ /* 0x004fe20000000000 */
[----:B------:R-:W-:Y:S01]  /*aec0*/  F2FP.F16.F32.PACK_AB R43, R43, R54 ;  /* 0x000000362b2b723e */ /* 0x000fe200000000ff */
[----:B------:R-:W-:Y:S01]  /*aed0*/  @!P2 FMUL R85, R85, 0.5 ;  /* 0x3f0000005555a820 */ /* 0x000fe20000400000 */
[----:B------:R-:W-:Y:S01]  /*aee0*/  FADD R87, R87, R168 ;  /* 0x000000a857577221 */ /* 0x000fe20000000000 */
[----:B----4-:R-:W-:Y:S01]  /*aef0*/  @!P5 FMUL R9, R9, R9 ;  /* 0x000000090909d220 */ /* 0x010fe20000400000 */
[----:B------:R-:W-:Y:S01]  /*af00*/  FSETP.GEU.AND P5, PT, R84, -126, PT ;  /* 0xc2fc00005400780b */ /* 0x000fe20003fae000 */
[----:B------:R-:W2:Y:S01]  /*af10*/  MUFU.EX2 R64, R85 ;  /* 0x0000005500407308 */ /* 0x000ea20000000800 */
[----:B------:R-:W-:Y:S01]  /*af20*/  FADD R80, R29, R76 ;  /* 0x0000004c1d507221 */ /* 0x000fe20000000000 */
[----:B------:R-:W-:Y:S01]  /*af30*/  FADD R29, R37, R48 ;  /* 0x00000030251d7221 */ /* 0x000fe20000000000 */
[----:B------:R-:W-:Y:S01]  /*af40*/  F2FP.F16.F32.PACK_AB R26, R33, R26 ;  /* 0x0000001a211a723e */ /* 0x000fe200000000ff */
[----:B------:R-:W-:Y:S01]  /*af50*/  @!P4 FMUL R77, R77, 0.5 ;  /* 0x3f0000004d4dc820 */ /* 0x000fe20000400000 */
[----:B------:R-:W-:Y:S01]  /*af60*/  F2FP.F16.F32.PACK_AB R28, R37, R28 ;  /* 0x0000001c251c723e */ /* 0x000fe200000000ff */
[----:B-1----:R-:W-:Y:S01]  /*af70*/  @!P3 FMUL R8, R8, R8 ;  /* 0x000000080808b220 */ /* 0x002fe20000400000 */
[----:B------:R-:W-:Y:S01]  /*af80*/  FSETP.GEU.AND P3, PT, R86, -126, PT ;  /* 0xc2fc00005600780b */ /* 0x000fe20003f6e000 */
[----:B------:R1:W3:Y:S01]  /*af90*/  MUFU.EX2 R60, R77 ;  /* 0x0000004d003c7308 */ /* 0x0002e20000000800 */
[----:B------:R-:W-:Y:S01]  /*afa0*/  F2FP.F16.F32.PACK_AB R32, R45, R32 ;  /* 0x000000202d20723e */ /* 0x000fe200000000ff */
[----:B------:R-:W-:Y:S01]  /*afb0*/  FADD R72, R53, R8 ;  /* 0x0000000835487221 */ /* 0x000fe20000000000 */
[----:B------:R-:W-:Y:S01]  /*afc0*/  F2FP.F16.F32.PACK_AB R42, R44, R61 ;  /* 0x0000003d2c2a723e */ /* 0x000fe200000000ff */
[----:B------:R-:W-:Y:S01]  /*afd0*/  @!P5 FMUL R84, R84, 0.5 ;  /* 0x3f0000005454d820 */ /* 0x000fe20000400000 */
[----:B------:R-:W-:Y:S01]  /*afe0*/  F2FP.F16.F32.PACK_AB R27, R12, R27 ;  /* 0x0000001b0c1b723e */ /* 0x000fe200000000ff */
[----:B------:R-:W-:Y:S01]  /*aff0*/  FADD R83, R29, R72 ;  /* 0x000000481d537221 */ /* 0x000fe20000000000 */
[----:B------:R-:W-:Y:S01]  /*b000*/  FADD R29, R30, R69 ;  /* 0x000000451e1d7221 */ /* 0x000fe20000000000 */
[----:B------:R-:W4:Y:S01]  /*b010*/  MUFU.EX2 R75, R84 ;  /* 0x00000054004b7308 */ /* 0x000f220000000800 */
[----:B-1----:R-:W-:Y:S01]  /*b020*/  FADD R77, R36, R11 ;  /* 0x0000000b244d7221 */ /* 0x002fe20000000000 */
[----:B--2---:R-:W-:Y:S01]  /*b030*/  @!P2 FMUL R64, R64, R64 ;  /* 0x000000404040a220 */ /* 0x004fe20000400000 */
[----:B------:R-:W-:Y:S01]  /*b040*/  FADD R80, R80, R83 ;  /* 0x0000005350507221 */ /* 0x000fe20000000000 */
[----:B------:R-:W-:Y:S01]  /*b050*/  @!P3 FMUL R86, R86, 0.5 ;  /* 0x3f0000005656b820 */ /* 0x000fe20000400000 */
[----:B------:R-:W-:Y:S01]  /*b060*/  FADD R82, R68, R77 ;  /* 0x0000004d44527221 */ /* 0x000fe20000000000 */
[----:B------:R-:W-:Y:S01]  /*b070*/  FADD R68, R34, R9 ;  /* 0x0000000922447221 */ /* 0x000fe20000000000 */
[----:B------:R-:W-:Y:S01]  /*b080*/  FADD R77, R57, R64 ;  /* 0x00000040394d7221 */ /* 0x000fe20000000000 */
[----:B------:R-:W-:Y:S01]  /*b090*/  F2FP.F16.F32.PACK_AB R30, R41, R30 ;  /* 0x0000001e291e723e */ /* 0x000fe200000000ff */
[----:B---3--:R-:W-:Y:S01]  /*b0a0*/  @!P4 FMUL R60, R60, R60 ;  /* 0x0000003c3c3cc220 */ /* 0x008fe20000400000 */
[----:B------:R-:W-:Y:S01]  /*b0b0*/  FADD R81, R25, R68 ;  /* 0x0000004419517221 */ /* 0x000fe20000000000 */
[----:B------:R-:W-:Y:S01]  /*b0c0*/  FADD R68, R41, R52 ;  /* 0x0000003429447221 */ /* 0x000fe20000000000 */
[----:B------:R-:W1:Y:S01]  /*b0d0*/  MUFU.EX2 R86, R86 ;  /* 0x0000005600567308 */ /* 0x000e620000000800 */
[----:B------:R-:W-:Y:S01]  /*b0e0*/  FADD R25, R33, R44 ;  /* 0x0000002c21197221 */ /* 0x000fe20000000000 */
[----:B------:R-:W-:Y:S01]  /*b0f0*/  FADD R72, R49, R60 ;  /* 0x0000003c31487221 */ /* 0x000fe20000000000 */
[----:B------:R-:W-:Y:S01]  /*b100*/  FADD R68, R68, R77 ;  /* 0x0000004d44447221 */ /* 0x000fe20000000000 */
[----:B------:R-:W-:Y:S01]  /*b110*/  FADD R79, R79, R82 ;  /* 0x000000524f4f7221 */ /* 0x000fe20000000000 */
[----:B----4-:R-:W-:Y:S01]  /*b120*/  @!P5 FMUL R75, R75, R75 ;  /* 0x0000004b4b4bd220 */ /* 0x010fe20000400000 */
[----:B------:R-:W-:Y:S01]  /*b130*/  FADD R25, R25, R72 ;  /* 0x0000004819197221 */ /* 0x000fe20000000000 */
[----:B------:R-:W-:Y:S01]  /*b140*/  F2FP.F16.F32.PACK_AB R36, R53, R36 ;  /* 0x000000243524723e */ /* 0x000fe200000000ff */
[----:B------:R-:W2:Y:S01]  /*b150*/  MUFU.EX2 R77, R78 ;  /* 0x0000004e004d7308 */ /* 0x000ea20000000800 */
[----:B------:R-:W-:Y:S01]  /*b160*/  FADD R76, R38, R75 ;  /* 0x0000004b264c7221 */ /* 0x000fe20000000000 */
[----:B------:R-:W-:Y:S01]  /*b170*/  FADD R25, R25, R68 ;  /* 0x0000004419197221 */ /* 0x000fe20000000000 */
[----:B------:R-:W-:-:S02]  /*b180*/  SHF.L.U32 R68, R7, 0x1f, RZ ;  /* 0x0000001f07447819 */ /* 0x000fc400000006ff */
[----:B------:R-:W-:Y:S01]  /*b190*/  FADD R76, R29, R76 ;  /* 0x0000004c1d4c7221 */ /* 0x000fe20000000000 */
[----:B------:R-:W-:Y:S01]  /*b1a0*/  FADD R25, R80, R25 ;  /* 0x0000001950197221 */ /* 0x000fe20000000000 */
[----:B------:R3:W4:Y:S01]  /*b1b0*/  SYNCS.PHASECHK.TRANS64.TRYWAIT P2, [UR10+0x3c000], R68 ;  /* 0x03c00044ff0075a7 */ /* 0x000722000804014a */
[----:B------:R-:W-:Y:S01]  /*b1c0*/  F2FP.F16.F32.PACK_AB R41, R46, R21 ;  /* 0x000000152e29723e */ /* 0x000fe200000000ff */
[----:B------:R-:W-:Y:S01]  /*b1d0*/  FADD R76, R81, R76 ;  /* 0x0000004c514c7221 */ /* 0x000fe20000000000 */
[----:B-1----:R-:W-:Y:S01]  /*b1e0*/  @!P3 FMUL R86, R86, R86 ;  /* 0x000000565656b220 */ /* 0x002fe20000400000 */
[----:B------:R-:W-:Y:S02]  /*b1f0*/  F2FP.F16.F32.PACK_AB R46, R52, R69 ;  /* 0x00000045342e723e */ /* 0x000fe400000000ff */
[----:B------:R-:W-:Y:S01]  /*b200*/  FADD R76, R79, R76 ;  /* 0x0000004c4f4c7221 */ /* 0x000fe20000000000 */
[----:B------:R-:W-:Y:S01]  /*b210*/  F2FP.F16.F32.PACK_AB R53, R51, R62 ;  /* 0x0000003e3335723e */ /* 0x000fe200000000ff */
[----:B------:R-:W-:Y:S01]  /*b220*/  FFMA R3, R86, R3, R87 ;  /* 0x0000000356037223 */ /* 0x000fe20000000057 */
[----:B------:R-:W-:Y:S01]  /*b230*/  F2FP.F16.F32.PACK_AB R54, R60, R9 ;  /* 0x000000093c36723e */ /* 0x000fe200000000ff */
[----:B------:R-:W-:Y:S01]  /*b240*/  FADD R76, R76, R25 ;  /* 0x000000194c4c7221 */ /* 0x000fe20000000000 */
[----:B--2---:R-:W-:Y:S01]  /*b250*/  @!P6 FMUL R77, R77, R77 ;  /* 0x0000004d4d4de220 */ /* 0x004fe20000400000 */
[-C--:B------:R-:W-:Y:S01]  /*b260*/  FMUL R154, R154, R86.reuse ;  /* 0x000000569a9a7220 */ /* 0x080fe20000400000 */
[-C--:B------:R-:W-:Y:S01]  /*b270*/  FMUL R155, R155, R86.reuse ;  /* 0x000000569b9b7220 */ /* 0x080fe20000400000 */
[----:B------:R-:W-:Y:S01]  /*b280*/  FMUL R158, R158, R86 ;  /* 0x000000569e9e7220 */ /* 0x000fe20000400000 */
[----:B------:R-:W-:Y:S01]  /*b290*/  FFMA R2, R77, R2, R76 ;  /* 0x000000024d027223 */ /* 0x000fe2000000004c */
        /* <DEDUP_REMOVED lines=93> */
[----:B------:R-:W-:Y:S01]  /*b870*/  F2FP.F16.F32.PACK_AB R62, R64, R75 ;  /* 0x0000004b403e723e */ /* 0x000fe200000000ff */
[----:B---34-:R-:W-:Y:S06]  /*b880*/  @!P0 BRA `(.L_x_39) ;  /* 0x0000000000048947 */ /* 0x018fec0003800000 */
[----:B------:R-:W-:Y:S01]  /*b890*/  BPT.TRAP 0x1 ;  /* 0x000000040000795c */ /* 0x000fe20000300000 */
.L_x_39:
[----:B------:R-:W-:Y:S05]  /*b8a0*/  @P2 BRA `(.L_x_40) ;  /* 0x0000000000082947 */ /* 0x000fea0003800000 */
[----:B------:R-:W1:Y:S02]  /*b8b0*/  SYNCS.PHASECHK.TRANS64.TRYWAIT P2, [UR10+0x3c000], R68 ;  /* 0x03c00044ff0075a7 */ /* 0x000e64000804014a */
[----:B-1----:R-:W-:Y:S05]  /*b8c0*/  @!P2 BRA `(.L_x_41) ;  /* 0x0000004c0000a947 */ /* 0x002fea0003800000 */
.L_x_40:
        /* <DEDUP_REMOVED lines=203> */
.L_x_42:
[----:B------:R-:W-:-:S04]  /*c580*/  ULEA UR10, UR39, UR36, 0x3 ;  /* 0x00000024270a7291 */ /* 0x000fc8000f8e183f */
[----:B------:R-:W-:-:S04]  /*c590*/  UIADD3 UR10, UR10, 0x3c028, URZ ;  /* 0x0003c0280a0a7890 */ /* 0x000fc8000fffe03f */
[----:B------:R-:W-:-:S09]  /*c5a0*/  UPRMT UR10, URZ, 0x654, UR10 ;  /* 0x000006543f0a7896 */ /* 0x000fd2000800000a */
[----:B------:R-:W-:Y:S01]  /*c5b0*/  SYNCS.ARRIVE.TRANS64.RED.A1T0 RZ, [UR10], RZ ;  /* 0x000000ffffff79a7 */ /* 0x000fe2000810040a */
[----:B------:R-:W-:Y:S05]  /*c5c0*/  @P1 BRA `(.L_x_43) ;  /* 0x0000000000041947 */ /* 0x000fea0003800000 */
[----:B------:R-:W-:Y:S01]  /*c5d0*/  BPT.TRAP 0x1 ;  /* 0x000000040000795c */ /* 0x000fe20000300000 */
.L_x_43:
[----:B------:R-:W-:-:S04]  /*c5e0*/  UIADD3 UR39, UR39, 0x1, URZ ;  /* 0x0000000127277890 */ /* 0x000fc8000fffe03f */
[----:B------:R-:W-:-:S04]  /*c5f0*/  UISETP.NE.AND UP0, UPT, UR39, 0x5, UPT ;  /* 0x000000052700788c */ /* 0x000fc8000bf05270 */
[----:B------:R-:W-:Y:S01]  /*c600*/  USEL UR39, UR39, URZ, UP0 ;  /* 0x0000003f27277287 */ /* 0x000fe20008000000 */
[----:B------:R-:W-:Y:S11]  /*c610*/  @!P0 BRA `(.L_x_44) ;  /* 0x0000000000048947 */ /* 0x000ff60003800000 */
[----:B------:R-:W-:Y:S01]  /*c620*/  BPT.TRAP 0x1 ;  /* 0x000000040000795c */ /* 0x000fe20000300000 */
.L_x_44:
[----:B------:R-:W-:-:S04]  /*c630*/  ULEA UR10, UR39, UR36, 0x3 ;  /* 0x00000024270a7291 */ /* 0x000fc8000f8e183f */
[----:B------:R-:W-:-:S04]  /*c640*/  UIADD3 UR10, UR10, 0x3c028, URZ ;  /* 0x0003c0280a0a7890 */ /* 0x000fc8000fffe03f */
[----:B------:R-:W-:-:S09]  /*c650*/  UPRMT UR10, URZ, 0x654, UR10 ;  /* 0x000006543f0a7896 */ /* 0x000fd2000800000a */
[----:B------:R-:W-:Y:S01]  /*c660*/  SYNCS.ARRIVE.TRANS64.RED.A1T0 RZ, [UR10], RZ ;  /* 0x000000ffffff79a7 */ /* 0x000fe2000810040a */
[----:B------:R-:W-:Y:S05]  /*c670*/  @P1 BRA `(.L_x_45) ;  /* 0x0000000000041947 */ /* 0x000fea0003800000 */
[----:B------:R-:W-:Y:S01]  /*c680*/  BPT.TRAP 0x1 ;  /* 0x000000040000795c */ /* 0x000fe20000300000 */
.L_x_45:
[----:B------:R-:W-:Y:S01]  /*c690*/  UIADD3 UR4, UR4, 0x1, URZ ;  /* 0x0000000104047890 */ /* 0x000fe2000fffe03f */
[C---:B------:R-:W-:Y:S01]  /*c6a0*/  ISETP.GT.AND P2, PT, R6.reuse, 0x1, PT ;  /* 0x000000010600780c */ /* 0x040fe20003f44270 */
[----:B------:R-:W-:Y:S01]  /*c6b0*/  UIADD3 UR39, UR39, 0x1, URZ ;  /* 0x0000000127277890 */ /* 0x000fe2000fffe03f */
[----:B------:R-:W-:Y:S01]  /*c6c0*/  IADD3 R6, R6, -0x1, RZ ;  /* 0xffffffff06067810 */ /* 0x000fe20007ffe0ff */
[----:B------:R-:W-:Y:S01]  /*c6d0*/  UISETP.NE.AND UP1, UPT, UR4, 0x5, UPT ;  /* 0x000000050400788c */ /* 0x000fe2000bf25270 */
[----:B------:R-:W-:Y:S01]  /*c6e0*/  IADD3 R0, R0, 0x80, RZ ;  /* 0x0000008000007810 */ /* 0x000fe20007ffe0ff */
[----:B------:R-:W-:Y:S01]  /*c6f0*/  UISETP.NE.AND UP0, UPT, UR39, 0x5, UPT ;  /* 0x000000052700788c */ /* 0x000fe2000bf05270 */
[----:B-1----:R-:W-:Y:S01]  /*c700*/  MOV R9, R4 ;  /* 0x0000000400097202 */ /* 0x002fe20000000f00 */
[----:B------:R-:W-:Y:S01]  /*c710*/  USEL UR10, URZ, 0x1, UP1 ;  /* 0x000000013f0a7887 */ /* 0x000fe20008800000 */
[----:B------:R-:W-:Y:S01]  /*c720*/  MOV R8, R5 ;  /* 0x0000000500087202 */ /* 0x000fe20000000f00 */
[----:B------:R-:W-:-:S02]  /*c730*/  USEL UR39, UR39, URZ, UP0 ;  /* 0x0000003f27277287 */ /* 0x000fc40008000000 */
[----:B------:R-:W-:Y:S02]  /*c740*/  USEL UR4, UR4, URZ, UP1 ;  /* 0x0000003f04047287 */ /* 0x000fe40008800000 */
[----:B------:R-:W-:Y:S01]  /*c750*/  LOP3.LUT R7, R7, UR10, RZ, 0x3c, !PT ;  /* 0x0000000a07077c12 */ /* 0x000fe2000f8e3cff */
[----:B------:R-:W-:Y:S09]  /*c760*/  @P2 BRA `(.L_x_46) ;  /* 0xffffffbc00ec2947 */ /* 0x000ff2000383ffff */
.L_x_35:
[----:B------:R-:W2:Y:S01]  /*c770*/  SHFL.BFLY PT, R7, R2, 0x1, 0x1f ;  /* 0x0c201f0002077f89 */ /* 0x000ea200000e0000 */
[----:B------:R-:W-:Y:S01]  /*c780*/  BSSY B0, `(.L_x_47) ;  /* 0x0000023000007945 */ /* 0x000fe20003800000 */
[----:B------:R-:W-:Y:S02]  /*c790*/  MOV R9, 0x7f800000 ;  /* 0x7f80000000097802 */ /* 0x000fe40000000f00 */
[----:B------:R-:W3:Y:S01]  /*c7a0*/  SHFL.BFLY PT, R0, R3, 0x1, 0x1f ;  /* 0x0c201f0003007f89 */ /* 0x000ee200000e0000 */
[----:B------:R-:W-:Y:S02]  /*c7b0*/  MOV R10, 0x3f800000 ;  /* 0x3f800000000a7802 */ /* 0x000fe40000000f00 */
[----:B------:R-:W-:Y:S01]  /*c7c0*/  MOV R11, 0x7f800000 ;  /* 0x7f800000000b7802 */ /* 0x000fe20000000f00 */
[----:B--2---:R-:W-:Y:S01]  /*c7d0*/  FADD R7, R7, R2 ;  /* 0x0000000207077221 */ /* 0x004fe20000000000 */
[----:B---3--:R-:W-:-:S04]  /*c7e0*/  FADD R16, R0, R3 ;  /* 0x0000000300107221 */ /* 0x008fc80000000000 */
[----:B------:R-:W2:Y:S01]  /*c7f0*/  SHFL.BFLY PT, R6, R7, 0x2, 0x1f ;  /* 0x0c401f0007067f89 */ /* 0x000ea200000e0000 */
[----:B------:R-:W-:-:S03]  /*c800*/  MOV R0, 0x3f800000 ;  /* 0x3f80000000007802 */ /* 0x000fc60000000f00 */
[----:B------:R-:W1:Y:S01]  /*c810*/  SHFL.BFLY PT, R17, R16, 0x2, 0x1f ;  /* 0x0c401f0010117f89 */ /* 0x000e6200000e0000 */
[C---:B--2---:R-:W-:Y:S01]  /*c820*/  FSETP.NE.AND P0, PT, R7.reuse, -R6, PT ;  /* 0x800000060700720b */ /* 0x044fe20003f05000 */
[----:B------:R-:W-:Y:S01]  /*c830*/  FADD R6, R7, R6 ;  /* 0x0000000607067221 */ /* 0x000fe20000000000 */
[----:B-1----:R-:W-:-:S11]  /*c840*/  FADD R8, R16, R17 ;  /* 0x0000001110087221 */ /* 0x002fd60000000000 */
[----:B------:R-:W-:Y:S05]  /*c850*/  @!P0 BRA `(.L_x_48) ;  /* 0x0000000000548947 */ /* 0x000fea0003800000 */
[----:B------:R-:W-:Y:S01]  /*c860*/  IADD3 R0, R6, 0x1800000, RZ ;  /* 0x0180000006007810 */ /* 0x000fe20007ffe0ff */
[----:B------:R-:W-:Y:S03]  /*c870*/  BSSY B1, `(.L_x_49) ;  /* 0x000000c000017945 */ /* 0x000fe60003800000 */
[----:B------:R-:W-:-:S04]  /*c880*/  LOP3.LUT R0, R0, 0x7f800000, RZ, 0xc0, !PT ;  /* 0x7f80000000007812 */ /* 0x000fc800078ec0ff */
[----:B------:R-:W-:-:S13]  /*c890*/  ISETP.GT.U32.AND P0, PT, R0, 0x1ffffff, PT ;  /* 0x01ffffff0000780c */ /* 0x000fda0003f04070 */
[----:B------:R-:W-:Y:S05]  /*c8a0*/  @P0 BRA `(.L_x_50) ;  /* 0x0000000000100947 */ /* 0x000fea0003800000 */
[----:B------:R-:W-:Y:S02]  /*c8b0*/  MOV R2, R6 ;  /* 0x0000000600027202 */ /* 0x000fe40000000f00 */
[----:B------:R-:W-:-:S07]  /*c8c0*/  MOV R15, 0xc8e0 ;  /* 0x0000c8e0000f7802 */ /* 0x000fce0000000f00 */
[----:B------:R-:W-:Y:S05]  /*c8d0*/  CALL.REL.NOINC `($__internal_0_$__cuda_sm20_rcp_rn_f32_slowpath) ;  /* 0x0000003c00a47944 */ /* 0x000fea0003c00000 */
[----:B------:R-:W-:Y:S05]  /*c8e0*/  BRA `(.L_x_51) ;  /* 0x0000000000107947 */ /* 0x000fea0003800000 */
.L_x_50:
[----:B------:R-:W1:Y:S02]  /*c8f0*/  MUFU.RCP R3, R6 ;  /* 0x0000000600037308 */ /* 0x000e640000001000 */
[----:B-1----:R-:W-:-:S04]  /*c900*/  FFMA R0, R6, R3, -1 ;  /* 0xbf80000006007423 */ /* 0x002fc80000000003 */
[----:B------:R-:W-:-:S04]  /*c910*/  FADD.FTZ R0, -R0, -RZ ;  /* 0x800000ff00007221 */ /* 0x000fc80000010100 */
[----:B------:R-:W-:-:S07]  /*c920*/  FFMA R0, R3, R0, R3 ;  /* 0x0000000003007223 */ /* 0x000fce0000000003 */
.L_x_51:
[----:B------:R-:W-:Y:S05]  /*c930*/  BSYNC B1 ;  /* 0x0000000000017941 */ /* 0x000fea0003800000 */
.L_x_49:
[----:B------:R-:W-:Y:S01]  /*c940*/  FSETP.GEU.AND P0, PT, |R6|, 1.175494350822287508e-38, PT ;  /* 0x008000000600780b */ /* 0x000fe20003f0e200 */
[----:B------:R-:W-:-:S12]  /*c950*/  ULDC UR4, c[0x0][0x600] ;  /* 0x0001800000047ab9 */ /* 0x000fd80000000800 */
[----:B------:R-:W-:-:S04]  /*c960*/  @!P0 FMUL R6, R6, 16777216 ;  /* 0x4b80000006068820 */ /* 0x000fc80000400000 */
[----:B------:R-:W1:Y:S02]  /*c970*/  MUFU.LG2 R2, R6 ;  /* 0x0000000600027308 */ /* 0x000e640000000c00 */
[----:B-1----:R-:W-:-:S04]  /*c980*/  @!P0 FADD R2, R2, -24 ;  /* 0xc1c0000002028421 */ /* 0x002fc80000000000 */
[----:B------:R-:W-:-:S04]  /*c990*/  FMUL R11, R2, 0.69314718246459960938 ;  /* 0x3f317218020b7820 */ /* 0x000fc80000400000 */
[----:B------:R-:W-:-:S07]  /*c9a0*/  FFMA R11, R4, UR4, R11 ;  /* 0x00000004040b7c23 */ /* 0x000fce000800000b */
.L_x_48:
[----:B------:R-:W-:Y:S05]  /*c9b0*/  BSYNC B0 ;  /* 0x0000000000007941 */ /* 0x000fea0003800000 */
.L_x_47:
[----:B------:R-:W-:Y:S01]  /*c9c0*/  FSETP.NE.AND P0, PT, R16, -R17, PT ;  /* 0x800000111000720b */ /* 0x000fe20003f05000 */
[----:B------:R-:W-:Y:S01]  /*c9d0*/  ULDC UR4, c[0x0][0x608] ;  /* 0x0001820000047ab9 */ /* 0x000fe20000000800 */
[----:B------:R-:W-:Y:S01]  /*c9e0*/  BSSY B0, `(.L_x_52) ;  /* 0x0000041000007945 */ /* 0x000fe20003800000 */
[----:B------:R-:W-:-:S04]  /*c9f0*/  FMUL R0, R0, UR4 ;  /* 0x0000000400007c20 */ /* 0x000fc80008400000 */
        /* <DEDUP_REMOVED lines=40> */
[----:B------:R-:W-:Y:S06]  /*cc80*/  @!P0 BRA `(.L_x_53) ;  /* 0x0000000000588947 */ /* 0x000fec0003800000 */
        /* <DEDUP_REMOVED lines=8> */
[----:B------:R-:W-:Y:S01]  /*cd10*/  MOV R10, R0 ;  /* 0x00000000000a7202 */ /* 0x000fe20000000f00 */
[----:B------:R-:W-:Y:S06]  /*cd20*/  BRA `(.L_x_56) ;  /* 0x0000000000107947 */ /* 0x000fec0003800000 */
.L_x_55:
[----:B------:R-:W1:Y:S02]  /*cd30*/  MUFU.RCP R3, R8 ;  /* 0x0000000800037308 */ /* 0x000e640000001000 */
[----:B-1----:R-:W-:-:S04]  /*cd40*/  FFMA R0, R8, R3, -1 ;  /* 0xbf80000008007423 */ /* 0x002fc80000000003 */
[----:B------:R-:W-:-:S04]  /*cd50*/  FADD.FTZ R0, -R0, -RZ ;  /* 0x800000ff00007221 */ /* 0x000fc80000010100 */
[----:B------:R-:W-:-:S07]  /*cd60*/  FFMA R10, R3, R0, R3 ;  /* 0x00000000030a7223 */ /* 0x000fce0000000003 */
.L_x_56:
[----:B------:R-:W-:Y:S05]  /*cd70*/  BSYNC B1 ;  /* 0x0000000000017941 */ /* 0x000fea0003800000 */
.L_x_54:
[----:B------:R-:W-:Y:S01]  /*cd80*/  FSETP.GEU.AND P0, PT, |R8|, 1.175494350822287508e-38, PT ;  /* 0x008000000800780b */ /* 0x000fe20003f0e200 */
[----:B------:R-:W-:-:S12]  /*cd90*/  ULDC UR4, c[0x0][0x600] ;  /* 0x0001800000047ab9 */ /* 0x000fd80000000800 */
[----:B------:R-:W-:-:S04]  /*cda0*/  @!P0 FMUL R8, R8, 16777216 ;  /* 0x4b80000008088820 */ /* 0x000fc80000400000 */
[----:B------:R-:W1:Y:S02]  /*cdb0*/  MUFU.LG2 R0, R8 ;  /* 0x0000000800007308 */ /* 0x000e640000000c00 */
[----:B-1----:R-:W-:-:S04]  /*cdc0*/  @!P0 FADD R0, R0, -24 ;  /* 0xc1c0000000008421 */ /* 0x002fc80000000000 */
[----:B------:R-:W-:-:S04]  /*cdd0*/  FMUL R0, R0, 0.69314718246459960938 ;  /* 0x3f31721800007820 */ /* 0x000fc80000400000 */
[----:B------:R-:W-:-:S07]  /*cde0*/  FFMA R9, R5, UR4, R0 ;  /* 0x0000000405097c23 */ /* 0x000fce0008000000 */
.L_x_53:
[----:B------:R-:W-:Y:S05]  /*cdf0*/  BSYNC B0 ;  /* 0x0000000000007941 */ /* 0x000fea0003800000 */
.L_x_52:
[----:B------:R-:W-:Y:S01]  /*ce00*/  UISETP.NE.AND UP0, UPT, UR37, 0x1, UPT ;  /* 0x000000012500788c */ /* 0x000fe2000bf05270 */
[----:B------:R-:W1:Y:S01]  /*ce10*/  S2R R2, SR_TID.X ;  /* 0x0000000000027919 */ /* 0x000e620000002100 */
[----:B------:R-:W-:Y:S02]  /*ce20*/  ULDC.64 UR8, c[0x0][0x208] ;  /* 0x0000820000087ab9 */ /* 0x000fe40000000a00 */
[----:B------:R-:W-:-:S06]  /*ce30*/  USEL UR4, URZ, 0x1, UP0 ;  /* 0x000000013f047887 */ /* 0x000fcc0008000000 */
[----:B------:R-:W-:Y:S01]  /*ce40*/  MOV R0, UR4 ;  /* 0x0000000400007c02 */ /* 0x000fe20008000f00 */
[----:B------:R-:W-:Y:S02]  /*ce50*/  ULDC UR4, c[0x0][0x608] ;  /* 0x0001820000047ab9 */ /* 0x000fe40000000800 */
[----:B------:R-:W-:Y:S01]  /*ce60*/  FMUL R10, R10, UR4 ;  /* 0x000000040a0a7c20 */ /* 0x000fe20008400000 */
[----:B------:R-:W-:-:S03]  /*ce70*/  SHF.L.U32 R0, R0, 0x1f, RZ ;  /* 0x0000001f00007819 */ /* 0x000fc600000006ff */
[-C--:B------:R-:W-:Y:S01]  /*ce80*/  FMUL R19, R154, R10.reuse ;  /* 0x0000000a9a137220 */ /* 0x080fe20000400000 */
[----:B------:R-:W2:Y:S01]  /*ce90*/  SYNCS.PHASECHK.TRANS64.TRYWAIT P0, [UR7+0x8], R0 ;  /* 0x00000800ff0075a7 */ /* 0x000ea20008000147 */
        /* <DEDUP_REMOVED lines=15> */
[----:B-1----:R-:W-:Y:S01]  /*cf90*/  LOP3.LUT P1, RZ, R2, 0x3, RZ, 0xc0, !PT ;  /* 0x0000000302ff7812 */ /* 0x002fe2000782c0ff */
        /* <DEDUP_REMOVED lines=8> */
[----:B------:R-:W-:Y:S01]  /*d020*/  LOP3.LUT R16, R2, 0x7f, RZ, 0xc0, !PT ;  /* 0x0000007f02107812 */ /* 0x000fe200078ec0ff */
[----:B--2---:R-:W-:Y:S06]  /*d030*/  @!P0 BRA `(.L_x_57) ;  /* 0x00000034003c8947 */ /* 0x004fec0003800000 */
.L_x_113:
[----:B------:R-:W-:Y:S01]  /*d040*/  USHF.L.U32 UR42, UR38, 0x6, URZ ;  /* 0x00000006262a7899 */ /* 0x000fe2000800063f */
[----:B------:R-:W-:Y:S01]  /*d050*/  BSSY B0, `(.L_x_58) ;  /* 0x0000018000007945 */ /* 0x000fe20003800000 */
[----:B------:R-:W-:-:S03]  /*d060*/  SHF.R.U32.HI R17, RZ, 0x5, R16 ;  /* 0x00000005ff117819 */ /* 0x000fc60000011610 */
[----:B------:R-:W-:Y:S07]  /*d070*/  @P1 BRA `(.L_x_59) ;  /* 0x0000000000541947 */ /* 0x000fee0003800000 */
[----:B------:R-:W2:Y:S01]  /*d080*/  S2UR UR4, SR_CTAID.Y ;  /* 0x00000000000479c3 */ /* 0x000ea20000002600 */
[----:B-1----:R-:W-:Y:S01]  /*d090*/  SHF.R.U32.HI R0, RZ, 0x2, R2 ;  /* 0x00000002ff007819 */ /* 0x002fe20000011602 */
[----:B------:R-:W-:Y:S01]  /*d0a0*/  ULDC.64 UR6, c[0x0][0x688] ;  /* 0x0001a20000067ab9 */ /* 0x000fe20000000a00 */
[----:B------:R-:W-:Y:S02]  /*d0b0*/  SHF.L.U32 R3, R17, 0x4, RZ ;  /* 0x0000000411037819 */ /* 0x000fe400000006ff */
[----:B------:R-:W-:-:S03]  /*d0c0*/  LOP3.LUT R0, R0, 0x7, RZ, 0xc0, !PT ;  /* 0x0000000700007812 */ /* 0x000fc600078ec0ff */
[----:B------:R-:W1:Y:S01]  /*d0d0*/  S2UR UR5, SR_CTAID.Z ;  /* 0x00000000000579c3 */ /* 0x000e620000002700 */
[----:B------:R-:W-:-:S04]  /*d0e0*/  LOP3.LUT R0, R3, 0xfffffff0, R0, 0xe2, !PT ;  /* 0xfffffff003007812 */ /* 0x000fc800078ee200 */
[----:B------:R-:W-:-:S04]  /*d0f0*/  IADD3 R3, R0, UR42, RZ ;  /* 0x0000002a00037c10 */ /* 0x000fc8000fffe0ff */
[----:B------:R-:W-:Y:S01]  /*d100*/  IADD3 R2, R3, 0x8, RZ ;  /* 0x0000000803027810 */ /* 0x000fe20007ffe0ff */
[----:B--2---:R-:W-:-:S04]  /*d110*/  UIMAD UR4, UR4, UR6, UR42 ;  /* 0x00000006040472a4 */ /* 0x004fc8000f8e022a */
[----:B-1----:R-:W-:-:S03]  /*d120*/  UIMAD UR4, UR5, UR7, UR4 ;  /* 0x00000007050472a4 */ /* 0x002fc6000f8e0204 */
[----:B------:R-:W-:Y:S02]  /*d130*/  ULDC UR5, c[0x0][0x288] ;  /* 0x0000a20000057ab9 */ /* 0x000fe40000000800 */
[----:B------:R-:W-:Y:S02]  /*d140*/  ISETP.GE.U32.AND P0, PT, R3, UR5, PT ;  /* 0x0000000503007c0c */ /* 0x000fe4000bf06070 */
[----:B------:R-:W-:Y:S02]  /*d150*/  IADD3 R0, P2, R0, UR4, RZ ;  /* 0x0000000400007c10 */ /* 0x000fe4000ff5e0ff */
[----:B------:R-:W-:Y:S01]  /*d160*/  ISETP.GE.U32.AND P1, PT, R2, UR5, PT ;  /* 0x0000000502007c0c */ /* 0x000fe2000bf26070 */
[----:B------:R-:W-:Y:S01]  /*d170*/  ULDC.64 UR4, c[0x0][0x680] ;  /* 0x0001a00000047ab9 */ /* 0x000fe20000000a00 */
[----:B------:R-:W-:Y:S02]  /*d180*/  IADD3.X R3, RZ, RZ, RZ, P2, !PT ;  /* 0x000000ffff037210 */ /* 0x000fe400017fe4ff */
[----:B------:R-:W-:-:S04]  /*d190*/  LEA R2, P2, R0, UR4, 0x2 ;  /* 0x0000000400027c11 */ /* 0x000fc8000f8410ff */
[----:B------:R-:W-:-:S05]  /*d1a0*/  LEA.HI.X R3, R0, UR5, R3, 0x2, P2 ;  /* 0x0000000500037c11 */ /* 0x000fca00090f1403 */
[----:B------:R2:W-:Y:S04]  /*d1b0*/  @!P0 STG.E desc[UR8][R2.64], R11 ;  /* 0x0000000b02008986 */ /* 0x0005e8000c101908 */
[----:B------:R2:W-:Y:S02]  /*d1c0*/  @!P1 STG.E desc[UR8][R2.64+0x20], R9 ;  /* 0x0000200902009986 */ /* 0x0005e4000c101908 */
.L_x_59:
[----:B------:R-:W-:Y:S05]  /*d1d0*/  BSYNC B0 ;  /* 0x0000000000007941 */ /* 0x000fea0003800000 */
.L_x_58:
[----:B------:R-:W-:Y:S01]  /*d1e0*/  ULDC.64 UR4, c[0x0][0x730] ;  /* 0x0001cc0000047ab9 */ /* 0x000fe20000000a00 */
[-C--:B------:R-:W-:Y:S01]  /*d1f0*/  FMUL R45, R106, R10.reuse ;  /* 0x0000000a6a2d7220 */ /* 0x080fe20000400000 */
[----:B------:R-:W-:Y:S01]  /*d200*/  ISETP.NE.U32.AND P0, PT, RZ, UR4, PT ;  /* 0x00000004ff007c0c */ /* 0x000fe2000bf05070 */
[-C--:B------:R-:W-:Y:S01]  /*d210*/  FMUL R107, R107, R10.reuse ;  /* 0x0000000a6b6b7220 */ /* 0x080fe20000400000 */
[-C--:B------:R-:W-:Y:S01]  /*d220*/  FMUL R47, R110, R10.reuse ;  /* 0x0000000a6e2f7220 */ /* 0x080fe20000400000 */
[-C--:B------:R-:W-:Y:S01]  /*d230*/  FMUL R111, R111, R10.reuse ;  /* 0x0000000a6f6f7220 */ /* 0x080fe20000400000 */
[----:B------:R-:W-:Y:S01]  /*d240*/  ISETP.NE.AND.EX P0, PT, RZ, UR5, PT, P0 ;  /* 0x00000005ff007c0c */ /* 0x000fe2000bf05300 */
        /* <DEDUP_REMOVED lines=12> */
[----:B------:R-:W-:Y:S06]  /*d310*/  @P0 BRA `(.L_x_60) ;  /* 0x0000000000200947 */ /* 0x000fec0003800000 */
[----:B------:R-:W-:Y:S02]  /*d320*/  ULDC.64 UR4, c[0x0][0x728] ;  /* 0x0001ca0000047ab9 */ /* 0x000fe40000000a00 */
[----:B------:R-:W-:-:S04]  /*d330*/  ISETP.NE.U32.AND P0, PT, RZ, UR4, PT ;  /* 0x00000004ff007c0c */ /* 0x000fc8000bf05070 */
[----:B------:R-:W-:-:S13]  /*d340*/  ISETP.NE.AND.EX P0, PT, RZ, UR5, PT, P0 ;  /* 0x00000005ff007c0c */ /* 0x000fda000bf05300 */
[----:B------:R-:W-:Y:S05]  /*d350*/  @!P0 BRA `(.L_x_61) ;  /* 0x00000000000c8947 */ /* 0x000fea0003800000 */
[----:B-12---:R-:W1:Y:S02]  /*d360*/  LDC.64 R2, c[0x0][0x728] ;  /* 0x0001ca00ff027b82 */ /* 0x006e640000000a00 */
[----:B-1----:R4:W5:Y:S01]  /*d370*/  LDG.E R2, desc[UR8][R2.64] ;  /* 0x0000000802027981 */ /* 0x002962000c1e1900 */
[----:B------:R-:W-:Y:S05]  /*d380*/  BRA `(.L_x_60) ;  /* 0x0000000000047947 */ /* 0x000fea0003800000 */
.L_x_61:
[----:B--2---:R-:W3:Y:S02]  /*d390*/  LDC R2, c[0x0][0x720] ;  /* 0x0001c800ff027b82 */ /* 0x004ee40000000800 */
.L_x_60:
[----:B-1----:R-:W-:Y:S02]  /*d3a0*/  MOV R0, RZ ;  /* 0x000000ff00007202 */ /* 0x002fe40000000f00 */
[----:B---3-5:R-:W-:Y:S02]  /*d3b0*/  MOV R48, R2 ;  /* 0x0000000200307202 */ /* 0x028fe40000000f00 */
[----:B------:R-:W-:-:S13]  /*d3c0*/  LOP3.LUT P0, RZ, R0, 0x1bf, RZ, 0xc0, !PT ;  /* 0x000001bf00ff7812 */ /* 0x000fda000780c0ff */
[----:B------:R-:W-:Y:S05]  /*d3d0*/  @!P0 BRA `(.L_x_62) ;  /* 0x0000000000408947 */ /* 0x000fea0003800000 */
[----:B------:R-:W-:Y:S01]  /*d3e0*/  MOV R0, 0x0 ;  /* 0x0000000000007802 */ /* 0x000fe20000000f00 */
[----:B------:R-:W-:Y:S01]  /*d3f0*/  ULDC.64 UR4, c[0x4][0x70] ;  /* 0x01001c0000047ab9 */ /* 0x000fe20000000a00 */
[----:B------:R-:W-:Y:S01]  /*d400*/  ULDC.64 UR6, c[0x4][0x8] ;  /* 0x0100020000067ab9 */ /* 0x000fe20000000a00 */
[----:B------:R-:W-:Y:S01]  /*d410*/  MOV R4, UR4 ;  /* 0x0000000400047c02 */ /* 0x000fe20008000f00 */
[----:B--2-4-:R1:W2:Y:S01]  /*d420*/  LDC.64 R2, c[0x4][R0] ;  /* 0x0100000000027b82 */ /* 0x0142a20000000a00 */
[----:B------:R-:W-:Y:S01]  /*d430*/  MOV R5, UR5 ;  /* 0x0000000500057c02 */ /* 0x000fe20008000f00 */
[----:B------:R-:W-:Y:S01]  /*d440*/  ULDC.64 UR4, c[0x4][0x78] ;  /* 0x01001e0000047ab9 */ /* 0x000fe20000000a00 */
[----:B------:R-:W-:Y:S02]  /*d450*/  MOV R10, UR6 ;  /* 0x00000006000a7c02 */ /* 0x000fe40008000f00 */
[----:B------:R-:W-:Y:S02]  /*d460*/  MOV R6, UR4 ;  /* 0x0000000400067c02 */ /* 0x000fe40008000f00 */
[----:B------:R-:W-:-:S02]  /*d470*/  MOV R7, UR5 ;  /* 0x0000000500077c02 */ /* 0x000fc40008000f00 */
[----:B------:R-:W-:Y:S02]  /*d480*/  MOV R11, UR7 ;  /* 0x00000007000b7c02 */ /* 0x000fe40008000f00 */
[----:B------:R-:W-:Y:S02]  /*d490*/  MOV R8, 0x70 ;  /* 0x0000007000087802 */ /* 0x000fe40000000f00 */
[----:B------:R-:W-:Y:S02]  /*d4a0*/  MOV R12, 0x1 ;  /* 0x00000001000c7802 */ /* 0x000fe40000000f00 */
[----:B-1----:R-:W-:-:S07]  /*d4b0*/  MOV R13, RZ ;  /* 0x000000ff000d7202 */ /* 0x002fce0000000f00 */
[----:B------:R-:W-:-:S07]  /*d4c0*/  LEPC R20, `(.L_x_62) ;  /* 0x000000001014794e */ /* 0x000fce0000000000 */
[----:B--2---:R-:W-:Y:S05]  /*d4d0*/  CALL.ABS.NOINC R2 ;  /* 0x0000000002007343 */ /* 0x004fea0003c00000 */
.L_x_62:
[----:B------:R-:W-:Y:S02]  /*d4e0*/  MOV R22, UR36 ;  /* 0x0000002400167c02 */ /* 0x000fe40008000f00 */
[----:B--2-4-:R-:W-:-:S05]  /*d4f0*/  MOV R3, UR37 ;  /* 0x0000002500037c02 */ /* 0x014fca0008000f00 */
[----:B------:R-:W-:-:S05]  /*d500*/  IMAD R22, R3, 0x2200, R22 ;  /* 0x0000220003167824 */ /* 0x000fca00078e0216 */
[----:B------:R-:W-:-:S04]  /*d510*/  IADD3 R18, R22, -0x2200, RZ ;  /* 0xffffde0016127810 */ /* 0x000fc80007ffe0ff */
[----:B------:R-:W-:-:S13]  /*d520*/  LOP3.LUT P0, RZ, R18, 0x1b0, RZ, 0xc0, !PT ;  /* 0x000001b012ff7812 */ /* 0x000fda000780c0ff */
[----:B------:R-:W-:Y:S05]  /*d530*/  @!P0 BRA `(.L_x_63) ;  /* 0x0000000000408947 */ /* 0x000fea0003800000 */
[----:B------:R-:W-:Y:S01]  /*d540*/  MOV R0, 0x0 ;  /* 0x0000000000007802 */ /* 0x000fe20000000f00 */
[----:B------:R-:W-:Y:S01]  /*d550*/  ULDC.64 UR4, c[0x4][0x70] ;  /* 0x01001c0000047ab9 */ /* 0x000fe20000000a00 */
[----:B------:R-:W-:Y:S01]  /*d560*/  ULDC.64 UR6, c[0x4][0x78] ;  /* 0x01001e0000067ab9 */ /* 0x000fe20000000a00 */
[----:B------:R-:W-:Y:S01]  /*d570*/  MOV R4, UR4 ;  /* 0x0000000400047c02 */ /* 0x000fe20008000f00 */
[----:B------:R1:W2:Y:S01]  /*d580*/  LDC.64 R2, c[0x4][R0] ;  /* 0x0100000000027b82 */ /* 0x0002a20000000a00 */
        /* <DEDUP_REMOVED lines=11> */
.L_x_63:
[----:B------:R-:W1:Y:S01]  /*d640*/  S2R R5, SR_TID.X ;  /* 0x0000000000057919 */ /* 0x000e620000002100 */
[----:B------:R-:W-:Y:S01]  /*d650*/  ULDC.64 UR4, c[0x0][0x730] ;  /* 0x0001cc0000047ab9 */ /* 0x000fe20000000a00 */
[----:B------:R-:W-:Y:S02]  /*d660*/  IADD3 R16, R16, 0x1f, RZ ;  /* 0x0000001f10107810 */ /* 0x000fe40007ffe0ff */
[----:B------:R-:W-:Y:S02]  /*d670*/  ISETP.NE.U32.AND P0, PT, RZ, UR4, PT ;  /* 0x00000004ff007c0c */ /* 0x000fe4000bf05070 */
[----:B------:R-:W-:Y:S02]  /*d680*/  ISETP.GT.U32.AND P1, PT, R16, 0x3e, PT ;  /* 0x0000003e1000780c */ /* 0x000fe40003f24070 */
[----:B------:R-:W-:-:S13]  /*d690*/  ISETP.NE.AND.EX P0, PT, RZ, UR5, PT, P0 ;  /* 0x00000005ff007c0c */ /* 0x000fda000bf05300 */
[----:B------:R-:W2:Y:S01]  /*d6a0*/  @P0 LDC R48, c[0x0][0x720] ;  /* 0x0001c800ff300b82 */ /* 0x000ea20000000800 */
[C---:B-1----:R-:W-:Y:S02]  /*d6b0*/  SHF.L.U32 R0, R5.reuse, 0x5, RZ ;  /* 0x0000000505007819 */ /* 0x042fe400000006ff */
[----:B------:R-:W-:Y:S02]  /*d6c0*/  SHF.R.U32.HI R3, RZ, 0x1, R5 ;  /* 0x00000001ff037819 */ /* 0x000fe40000011605 */
[C---:B------:R-:W-:Y:S02]  /*d6d0*/  LOP3.LUT R2, R0.reuse, 0xc0, RZ, 0xc0, !PT ;  /* 0x000000c000027812 */ /* 0x040fe400078ec0ff */
[----:B------:R-:W-:Y:S02]  /*d6e0*/  LOP3.LUT R4, R0, 0x20, RZ, 0xc0, !PT ;  /* 0x0000002000047812 */ /* 0x000fe400078ec0ff */
[----:B------:R-:W-:Y:S02]  /*d6f0*/  LOP3.LUT R2, R2, 0x8, R3, 0xf8, !PT ;  /* 0x0000000802027812 */ /* 0x000fe400078ef803 */
[----:B------:R-:W-:-:S02]  /*d700*/  SHF.L.U32 R3, R5, 0x2, RZ ;  /* 0x0000000205037819 */ /* 0x000fc400000006ff */
[----:B------:R-:W-:Y:S01]  /*d710*/  LEA R4, R17, R4, 0x9 ;  /* 0x0000000411047211 */ /* 0x000fe200078e48ff */
[-C--:B--2---:R-:W-:Y:S01]  /*d720*/  FMUL R9, R25, R48.reuse ;  /* 0x0000003019097220 */ /* 0x084fe20000400000 */
[----:B------:R-:W-:Y:S01]  /*d730*/  LOP3.LUT R3, R2, 0x18, R3, 0x78, !PT ;  /* 0x0000001802037812 */ /* 0x000fe200078e7803 */
[-C--:B------:R-:W-:Y:S01]  /*d740*/  FMUL R10, R163, R48.reuse ;  /* 0x00000030a30a7220 */ /* 0x080fe20000400000 */
[----:B------:R-:W-:Y:S01]  /*d750*/  LOP3.LUT R0, R0, 0x100, RZ, 0xc0, !PT ;  /* 0x0000010000007812 */ /* 0x000fe200078ec0ff */
[-C--:B------:R-:W-:Y:S01]  /*d760*/  FMUL R153, R153, R48.reuse ;  /* 0x0000003099997220 */ /* 0x080fe20000400000 */
[----:B------:R-:W-:Y:S01]  /*d770*/  LOP3.LUT P0, RZ, R5, 0x4, RZ, 0xc0, !PT ;  /* 0x0000000405ff7812 */ /* 0x000fe2000780c0ff */
[----:B------:R-:W-:Y:S01]  /*d780*/  FMUL R5, R19, R48 ;  /* 0x0000003013057220 */ /* 0x000fe20000400000 */
[----:B------:R-:W-:Y:S01]  /*d790*/  IADD3 R3, R3, R4, R0 ;  /* 0x0000000403037210 */ /* 0x000fe20007ffe000 */
        /* <DEDUP_REMOVED lines=12> */
[----:B------:R-:W-:Y:S01]  /*d860*/  F2FP.F16.F32.PACK_AB R5, R0, R5 ;  /* 0x000000050005723e */ /* 0x000fe200000000ff */
[-C--:B------:R-:W-:Y:S01]  /*d870*/  FMUL R14, R29, R48.reuse ;  /* 0x000000301d0e7220 */ /* 0x080fe20000400000 */
[----:B------:R-:W-:Y:S01]  /*d880*/  MOV R0, 0x10 ;  /* 0x0000001000007802 */ /* 0x000fe20000000f00 */
[----:B------:R-:W-:Y:S01]  /*d890*/  FMUL R16, R31, R48 ;  /* 0x000000301f107220 */ /* 0x000fe20000400000 */
[----:B------:R-:W-:Y:S01]  /*d8a0*/  LEA R21, R3, R18, 0x1 ;  /* 0x0000001203157211 */ /* 0x000fe200078e08ff */
        /* <DEDUP_REMOVED lines=62> */
[----:B------:R-:W-:Y:S01]  /*dc90*/  FMUL R48, R59, R48 ;  /* 0x000000303b307220 */ /* 0x000fe20000400000 */
[----:B------:R-:W-:-:S02]  /*dca0*/  F2FP.F16.F32.PACK_AB R4, R153, R4 ;  /* 0x000000049904723e */ /* 0x000fc400000000ff */
[----:B------:R-:W-:Y:S02]  /*dcb0*/  F2FP.F16.F32.PACK_AB R6, R157, R6 ;  /* 0x000000069d06723e */ /* 0x000fe400000000ff */
[----:B------:R-:W-:Y:S02]  /*dcc0*/  F2FP.F16.F32.PACK_AB R7, R2, R7 ;  /* 0x000000070207723e */ /* 0x000fe400000000ff */
[----:B------:R-:W-:Y:S02]  /*dcd0*/  F2FP.F16.F32.PACK_AB R8, R161, R8 ;  /* 0x00000008a108723e */ /* 0x000fe400000000ff */
[----:B------:R-:W-:Y:S02]  /*dce0*/  F2FP.F16.F32.PACK_AB R10, R165, R164 ;  /* 0x000000a4a50a723e */ /* 0x000fe400000000ff */
[----:B------:R-:W-:Y:S02]  /*dcf0*/  F2FP.F16.F32.PACK_AB R11, R12, R11 ;  /* 0x0000000b0c0b723e */ /* 0x000fe400000000ff */
[----:B------:R-:W-:-:S02]  /*dd00*/  SEL R0, R0, 0xfffffff0, !P0 ;  /* 0xfffffff000007807 */ /* 0x000fc40004000000 */
[----:B------:R-:W-:Y:S01]  /*dd10*/  IADD3 R23, R21, 0x1000, RZ ;  /* 0x0000100015177810 */ /* 0x000fe20007ffe0ff */
[----:B------:R-:W-:Y:S06]  /*dd20*/  @P1 BRA `(.L_x_64) ;  /* 0x0000000000041947 */ /* 0x000fec0003800000 */
[----:B------:R-:W-:-:S04]  /*dd30*/  DEPBAR.LE SB0, 0x1 ;  /* 0x000080400000791a */ /* 0x000fc80000000000 */
.L_x_64:
[----:B------:R-:W-:Y:S05]  /*dd40*/  WARPSYNC.ALL ;  /* 0x0000000000007948 */ /* 0x000fea0003800000 */
[----:B------:R-:W-:Y:S01]  /*dd50*/  BAR.SYNC.DEFER_BLOCKING 0x1, 0x80 ;  /* 0x0042000000007b1d */ /* 0x000fe20000010000 */
[----:B------:R-:W-:Y:S02]  /*dd60*/  LEA R3, R3, R22, 0x1 ;  /* 0x0000001603037211 */ /* 0x000fe400078e08ff */
[C---:B------:R-:W-:Y:S02]  /*dd70*/  LEA R23, R0.reuse, R23, 0x1 ;  /* 0x0000001700177211 */ /* 0x040fe400078e08ff */
[----:B------:R-:W-:Y:S01]  /*dd80*/  LEA R0, R0, R21, 0x1 ;  /* 0x0000001500007211 */ /* 0x000fe200078e08ff */
[----:B------:R-:W-:Y:S01]  /*dd90*/  BSSY B0, `(.L_x_65) ;  /* 0x000001e000007945 */ /* 0x000fe20003800000 */
[----:B------:R-:W-:-:S02]  /*dda0*/  F2FP.F16.F32.PACK_AB R13, R13, R14 ;  /* 0x0000000e0d0d723e */ /* 0x000fc400000000ff */
[----:B------:R-:W-:Y:S02]  /*ddb0*/  F2FP.F16.F32.PACK_AB R15, R15, R16 ;  /* 0x000000100f0f723e */ /* 0x000fe400000000ff */
[----:B------:R-:W-:Y:S02]  /*ddc0*/  F2FP.F16.F32.PACK_AB R12, R137, R136 ;  /* 0x00000088890c723e */ /* 0x000fe400000000ff */
[----:B------:R-:W-:Y:S02]  /*ddd0*/  F2FP.F16.F32.PACK_AB R14, R141, R140 ;  /* 0x0000008c8d0e723e */ /* 0x000fe400000000ff */
[----:B------:R-:W-:Y:S02]  /*dde0*/  F2FP.F16.F32.PACK_AB R16, R145, R144 ;  /* 0x000000909110723e */ /* 0x000fe400000000ff */
[----:B------:R-:W-:Y:S02]  /*ddf0*/  F2FP.F16.F32.PACK_AB R17, R17, R20 ;  /* 0x000000141111723e */ /* 0x000fe400000000ff */
[----:B------:R-:W-:-:S02]  /*de00*/  F2FP.F16.F32.PACK_AB R18, R149, R148 ;  /* 0x000000949512723e */ /* 0x000fc400000000ff */
[----:B------:R-:W-:Y:S01]  /*de10*/  F2FP.F16.F32.PACK_AB R19, R19, R24 ;  /* 0x000000181313723e */ /* 0x000fe200000000ff */
[----:B------:R1:W-:Y:S04]  /*de20*/  STSM.16.M88.4 [R3+-0x2200], R4 ;  /* 0xffde000403007844 */ /* 0x0003e80000000200 */
[----:B------:R1:W-:Y:S01]  /*de30*/  STSM.16.M88.4 [R0], R8 ;  /* 0x0000000800007844 */ /* 0x0003e20000000200 */
[----:B------:R-:W-:Y:S01]  /*de40*/  @!PT LDS RZ, [RZ] ;  /* 0x00000000fffff984 */ /* 0x000fe20000000800 */
[----:B------:R-:W-:Y:S01]  /*de50*/  @!PT LDS RZ, [RZ] ;  /* 0x00000000fffff984 */ /* 0x000fe20000000800 */
[----:B------:R-:W-:Y:S01]  /*de60*/  @!PT LDS RZ, [RZ] ;  /* 0x00000000fffff984 */ /* 0x000fe20000000800 */
[----:B------:R-:W-:Y:S01]  /*de70*/  @!PT LDS RZ, [RZ] ;  /* 0x00000000fffff984 */ /* 0x000fe20000000800 */
[----:B------:R2:W-:Y:S06]  /*de80*/  MEMBAR.ALL.CTA ;  /* 0x0000000000007992 */ /* 0x0005ec0000008000 */
[----:B--2---:R-:W2:Y:S02]  /*de90*/  FENCE.VIEW.ASYNC.S ;  /* 0x00000000000073c6 */ /* 0x004ea40000000000 */
[----:B--2---:R-:W-:Y:S06]  /*dea0*/  BAR.SYNC.DEFER_BLOCKING 0x1, 0x80 ;  /* 0x0042000000007b1d */ /* 0x004fec0000010000 */
[----:B------:R-:W-:Y:S05]  /*deb0*/  @P1 BRA `(.L_x_66) ;  /* 0x00000000002c1947 */ /* 0x000fea0003800000 */
[----:B------:R-:W-:Y:S01]  /*dec0*/  S2UR UR44, SR_CTAID.Z ;  /* 0x00000000002c79c3 */ /* 0x000fe20000002700 */
[----:B------:R-:W-:Y:S01]  /*ded0*/  R2UR UR40, R22 ;  /* 0x00000000162872ca */ /* 0x000fe200000e0000 */
[----:B------:R-:W-:Y:S01]  /*dee0*/  ULDC.64 UR4, c[0x0][0x198] ;  /* 0x0000660000047ab9 */ /* 0x000fe20000000a00 */
[----:B------:R-:W-:Y:S01]  /*def0*/  UMOV UR41, URZ ;  /* 0x0000003f00297c82 */ /* 0x000fe20008000000 */
[----:B------:R-:W-:-:S04]  /*df00*/  UIADD3 UR4, UP0, UR4, 0x670, URZ ;  /* 0x0000067004047890 */ /* 0x000fc8000ff1e03f */
[----:B------:R-:W2:Y:S01]  /*df10*/  S2UR UR43, SR_CTAID.Y ;  /* 0x00000000002b79c3 */ /* 0x000ea20000002600 */
[----:B------:R-:W-:-:S05]  /*df20*/  UIADD3.X UR5, URZ, UR5, URZ, UP0, !UPT ;  /* 0x000000053f057290 */ /* 0x000fca00087fe43f */
[----:B------:R-:W-:-:S09]  /*df30*/  UIADD3 UR40, UR40, -0x2200, URZ ;  /* 0xffffde0028287890 */ /* 0x000fd2000fffe03f */
[----:B--2---:R2:W-:Y:S01]  /*df40*/  UTMASTG.4D [UR40], [UR4] ;  /* 0x00000028040073b5 */ /* 0x0045e20008018000 */
[----:B------:R0:W-:Y:S01]  /*df50*/  UTMACMDFLUSH ;  /* 0x00000000000079b7 */ /* 0x0001e20000000000 */
[----:B--2---:R-:W-:-:S04]  /*df60*/  DEPBAR.LE SB0, 0x1 ;  /* 0x000080400000791a */ /* 0x004fc80000000000 */
.L_x_66:
[----:B------:R-:W-:Y:S05]  /*df70*/  BSYNC B0 ;  /* 0x0000000000007941 */ /* 0x000fea0003800000 */
.L_x_65:
[----:B------:R-:W-:Y:S01]  /*df80*/  BAR.SYNC.DEFER_BLOCKING 0x1, 0x80 ;  /* 0x0042000000007b1d */ /* 0x000fe20000010000 */
[----:B------:R-:W-:Y:S02]  /*df90*/  F2FP.F16.F32.PACK_AB R25, R25, R26 ;  /* 0x0000001a1919723e */ /* 0x000fe400000000ff */
[----:B------:R-:W-:Y:S02]  /*dfa0*/  F2FP.F16.F32.PACK_AB R27, R27, R28 ;  /* 0x0000001c1b1b723e */ /* 0x000fe400000000ff */
[----:B------:R-:W-:Y:S01]  /*dfb0*/  F2FP.F16.F32.PACK_AB R29, R29, R30 ;  /* 0x0000001e1d1d723e */ /* 0x000fe200000000ff */
[----:B------:R-:W-:Y:S01]  /*dfc0*/  BSSY B0, `(.L_x_67) ;  /* 0x000001b000007945 */ /* 0x000fe20003800000 */
[----:B------:R-:W-:Y:S02]  /*dfd0*/  F2FP.F16.F32.PACK_AB R24, R121, R120 ;  /* 0x000000787918723e */ /* 0x000fe400000000ff */
[----:B------:R-:W-:Y:S02]  /*dfe0*/  F2FP.F16.F32.PACK_AB R26, R125, R124 ;  /* 0x0000007c7d1a723e */ /* 0x000fe400000000ff */
[----:B------:R-:W-:-:S02]  /*dff0*/  F2FP.F16.F32.PACK_AB R28, R129, R128 ;  /* 0x00000080811c723e */ /* 0x000fc400000000ff */
[----:B------:R-:W-:Y:S02]  /*e000*/  F2FP.F16.F32.PACK_AB R30, R133, R132 ;  /* 0x00000084851e723e */ /* 0x000fe400000000ff */
[----:B------:R-:W-:Y:S01]  /*e010*/  F2FP.F16.F32.PACK_AB R31, R31, R32 ;  /* 0x000000201f1f723e */ /* 0x000fe200000000ff */
[----:B------:R2:W-:Y:S04]  /*e020*/  STSM.16.M88.4 [R21+0x1000], R12 ;  /* 0x0010000c15007844 */ /* 0x0005e80000000200 */
[----:B------:R2:W-:Y:S01]  /*e030*/  STSM.16.M88.4 [R0+0x1000], R16 ;  /* 0x0010001000007844 */ /* 0x0005e20000000200 */
[----:B------:R-:W-:Y:S01]  /*e040*/  @!PT LDS RZ, [RZ] ;  /* 0x00000000fffff984 */ /* 0x000fe20000000800 */
[----:B------:R-:W-:Y:S01]  /*e050*/  @!PT LDS RZ, [RZ] ;  /* 0x00000000fffff984 */ /* 0x000fe20000000800 */
[----:B------:R-:W-:Y:S01]  /*e060*/  @!PT LDS RZ, [RZ] ;  /* 0x00000000fffff984 */ /* 0x000fe20000000800 */
[----:B------:R-:W-:Y:S01]  /*e070*/  @!PT LDS RZ, [RZ] ;  /* 0x00000000fffff984 */ /* 0x000fe20000000800 */
[----:B------:R3:W-:Y:S06]  /*e080*/  MEMBAR.ALL.CTA ;  /* 0x0000000000007992 */ /* 0x0007ec0000008000 */
[----:B---3--:R-:W3:Y:S02]  /*e090*/  FENCE.VIEW.ASYNC.S ;  /* 0x00000000000073c6 */ /* 0x008ee40000000000 */
[----:B---3--:R-:W-:Y:S06]  /*e0a0*/  BAR.SYNC.DEFER_BLOCKING 0x1, 0x80 ;  /* 0x0042000000007b1d */ /* 0x008fec0000010000 */
[----:B------:R-:W-:Y:S05]  /*e0b0*/  @P1 BRA `(.L_x_68) ;  /* 0x00000000002c1947 */ /* 0x000fea0003800000 */
[----:B------:R-:W-:Y:S01]  /*e0c0*/  S2UR UR44, SR_CTAID.Z ;  /* 0x00000000002c79c3 */ /* 0x000fe20000002700 */
[----:B------:R-:W-:Y:S01]  /*e0d0*/  R2UR UR40, R22 ;  /* 0x00000000162872ca */ /* 0x000fe200000e0000 */
[----:B------:R-:W-:Y:S01]  /*e0e0*/  ULDC.64 UR4, c[0x0][0x198] ;  /* 0x0000660000047ab9 */ /* 0x000fe20000000a00 */
[----:B------:R-:W-:Y:S01]  /*e0f0*/  UMOV UR41, 0x20 ;  /* 0x0000002000297882 */ /* 0x000fe20000000000 */
[----:B------:R-:W-:-:S04]  /*e100*/  UIADD3 UR4, UP0, UR4, 0x670, URZ ;  /* 0x0000067004047890 */ /* 0x000fc8000ff1e03f */
[----:B------:R-:W3:Y:S01]  /*e110*/  S2UR UR43, SR_CTAID.Y ;  /* 0x00000000002b79c3 */ /* 0x000ee20000002600 */
[----:B------:R-:W-:-:S05]  /*e120*/  UIADD3.X UR5, URZ, UR5, URZ, UP0, !UPT ;  /* 0x000000053f057290 */ /* 0x000fca00087fe43f */
[----:B------:R-:W-:-:S09]  /*e130*/  UIADD3 UR40, UR40, -0x1200, URZ ;  /* 0xffffee0028287890 */ /* 0x000fd2000fffe03f */
[----:B---3--:R3:W-:Y:S01]  /*e140*/  UTMASTG.4D [UR40], [UR4] ;  /* 0x00000028040073b5 */ /* 0x0087e20008018000 */
[----:B------:R0:W-:Y:S01]  /*e150*/  UTMACMDFLUSH ;  /* 0x00000000000079b7 */ /* 0x0001e20000000000 */
[----:B---3--:R-:W-:-:S04]  /*e160*/  DEPBAR.LE SB0, 0x1 ;  /* 0x000080400000791a */ /* 0x008fc80000000000 */
.L_x_68:
[----:B------:R-:W-:Y:S05]  /*e170*/  BSYNC B0 ;  /* 0x0000000000007941 */ /* 0x000fea0003800000 */
.L_x_67:
        /* <DEDUP_REMOVED lines=10> */
[----:B------:R3:W-:Y:S04]  /*e220*/  STSM.16.M88.4 [R21], R24 ;  /* 0x0000001815007844 */ /* 0x0007e80000000200 */
[----:B------:R3:W-:Y:S01]  /*e230*/  STSM.16.M88.4 [R0], R28 ;  /* 0x0000001c00007844 */ /* 0x0007e20000000200 */
[----:B------:R-:W-:Y:S01]  /*e240*/  @!PT LDS RZ, [RZ] ;  /* 0x00000000fffff984 */ /* 0x000fe20000000800 */
[----:B------:R-:W-:Y:S01]  /*e250*/  @!PT LDS RZ, [RZ] ;  /* 0x00000000fffff984 */ /* 0x000fe20000000800 */
[----:B------:R-:W-:Y:S01]  /*e260*/  @!PT LDS RZ, [RZ] ;  /* 0x00000000fffff984 */ /* 0x000fe20000000800 */
[----:B------:R-:W-:Y:S01]  /*e270*/  @!PT LDS RZ, [RZ] ;  /* 0x00000000fffff984 */ /* 0x000fe20000000800 */
[----:B------:R4:W-:Y:S06]  /*e280*/  MEMBAR.ALL.CTA ;  /* 0x0000000000007992 */ /* 0x0009ec0000008000 */
[----:B----4-:R-:W4:Y:S02]  /*e290*/  FENCE.VIEW.ASYNC.S ;  /* 0x00000000000073c6 */ /* 0x010f240000000000 */
[----:B----4-:R-:W-:Y:S06]  /*e2a0*/  BAR.SYNC.DEFER_BLOCKING 0x1, 0x80 ;  /* 0x0042000000007b1d */ /* 0x010fec0000010000 */
[----:B------:R-:W-:Y:S05]  /*e2b0*/  @P1 BRA `(.L_x_70) ;  /* 0x0000000000301947 */ /* 0x000fea0003800000 */
[----:B------:R-:W-:Y:S01]  /*e2c0*/  S2UR UR12, SR_CTAID.Z ;  /* 0x00000000000c79c3 */ /* 0x000fe20000002700 */
[----:B------:R-:W-:Y:S01]  /*e2d0*/  R2UR UR8, R22 ;  /* 0x00000000160872ca */ /* 0x000fe200000e0000 */
[----:B------:R-:W-:Y:S01]  /*e2e0*/  ULDC.64 UR4, c[0x0][0x198] ;  /* 0x0000660000047ab9 */ /* 0x000fe20000000a00 */
[----:B------:R-:W-:Y:S01]  /*e2f0*/  UMOV UR9, 0x40 ;  /* 0x0000004000097882 */ /* 0x000fe20000000000 */
[----:B------:R-:W-:Y:S01]  /*e300*/  UIADD3 UR4, UP0, UR4, 0x670, URZ ;  /* 0x0000067004047890 */ /* 0x000fe2000ff1e03f */
[----:B------:R-:W-:-:S03]  /*e310*/  UMOV UR10, UR42 ;  /* 0x0000002a000a7c82 */ /* 0x000fc60008000000 */
[----:B------:R-:W4:Y:S01]  /*e320*/  S2UR UR11, SR_CTAID.Y ;  /* 0x00000000000b79c3 */ /* 0x000f220000002600 */
[----:B------:R-:W-:-:S05]  /*e330*/  UIADD3.X UR5, URZ, UR5, URZ, UP0, !UPT ;  /* 0x000000053f057290 */ /* 0x000fca00087fe43f */
[----:B------:R-:W-:-:S09]  /*e340*/  UIADD3 UR8, UR8, -0x2200, URZ ;  /* 0xffffde0008087890 */ /* 0x000fd2000fffe03f */
[----:B----4-:R4:W-:Y:S01]  /*e350*/  UTMASTG.4D [UR8], [UR4] ;  /* 0x00000008040073b5 */ /* 0x0109e20008018000 */
[----:B------:R0:W-:Y:S01]  /*e360*/  UTMACMDFLUSH ;  /* 0x00000000000079b7 */ /* 0x0001e20000000000 */
[----:B----4-:R-:W-:-:S04]  /*e370*/  DEPBAR.LE SB0, 0x1 ;  /* 0x000080400000791a */ /* 0x010fc80000000000 */
.L_x_70:
[----:B------:R-:W-:Y:S05]  /*e380*/  BSYNC B0 ;  /* 0x0000000000007941 */ /* 0x000fea0003800000 */
.L_x_69:
        /* <DEDUP_REMOVED lines=11> */
[----:B------:R4:W-:Y:S01]  /*e440*/  STSM.16.M88.4 [R23], R36 ;  /* 0x0000002417007844 */ /* 0x0009e20000000200 */
[----:B------:R-:W-:Y:S01]  /*e450*/  @!PT LDS RZ, [RZ] ;  /* 0x00000000fffff984 */ /* 0x000fe20000000800 */
[----:B------:R-:W-:Y:S01]  /*e460*/  @!PT LDS RZ, [RZ] ;  /* 0x00000000fffff984 */ /* 0x000fe20000000800 */
[----:B------:R-:W-:Y:S01]  /*e470*/  @!PT LDS RZ, [RZ] ;  /* 0x00000000fffff984 */ /* 0x000fe20000000800 */
[----:B------:R-:W-:Y:S01]  /*e480*/  @!PT LDS RZ, [RZ] ;  /* 0x00000000fffff984 */ /* 0x000fe20000000800 */
[----:B------:R5:W-:Y:S06]  /*e490*/  MEMBAR.ALL.CTA ;  /* 0x0000000000007992 */ /* 0x000bec0000008000 */
[----:B-----5:R-:W5:Y:S02]  /*e4a0*/  FENCE.VIEW.ASYNC.S ;  /* 0x00000000000073c6 */ /* 0x020f640000000000 */
[----:B-----5:R-:W-:Y:S06]  /*e4b0*/  BAR.SYNC.DEFER_BLOCKING 0x1, 0x80 ;  /* 0x0042000000007b1d */ /* 0x020fec0000010000 */
[----:B------:R-:W-:Y:S05]  /*e4c0*/  @P1 BRA `(.L_x_72) ;  /* 0x0000000000301947 */ /* 0x000fea0003800000 */
[----:B------:R-:W-:Y:S01]  /*e4d0*/  S2UR UR12, SR_CTAID.Z ;  /* 0x00000000000c79c3 */ /* 0x000fe20000002700 */
[----:B------:R-:W-:Y:S01]  /*e4e0*/  R2UR UR8, R22 ;  /* 0x00000000160872ca */ /* 0x000fe200000e0000 */
[----:B------:R-:W-:Y:S01]  /*e4f0*/  ULDC.64 UR4, c[0x0][0x198] ;  /* 0x0000660000047ab9 */ /* 0x000fe20000000a00 */
[----:B------:R-:W-:Y:S01]  /*e500*/  UMOV UR9, 0x60 ;  /* 0x0000006000097882 */ /* 0x000fe20000000000 */
[----:B------:R-:W-:Y:S01]  /*e510*/  UIADD3 UR4, UP0, UR4, 0x670, URZ ;  /* 0x0000067004047890 */ /* 0x000fe2000ff1e03f */
[----:B------:R-:W-:-:S03]  /*e520*/  UMOV UR10, UR42 ;  /* 0x0000002a000a7c82 */ /* 0x000fc60008000000 */
[----:B------:R-:W5:Y:S01]  /*e530*/  S2UR UR11, SR_CTAID.Y ;  /* 0x00000000000b79c3 */ /* 0x000f620000002600 */
[----:B------:R-:W-:-:S05]  /*e540*/  UIADD3.X UR5, URZ, UR5, URZ, UP0, !UPT ;  /* 0x000000053f057290 */ /* 0x000fca00087fe43f */
[----:B------:R-:W-:-:S09]  /*e550*/  UIADD3 UR8, UR8, -0x1200, URZ ;  /* 0xffffee0008087890 */ /* 0x000fd2000fffe03f */
[----:B-----5:R1:W-:Y:S01]  /*e560*/  UTMASTG.4D [UR8], [UR4] ;  /* 0x00000008040073b5 */ /* 0x0203e20008018000 */
[----:B------:R0:W-:Y:S01]  /*e570*/  UTMACMDFLUSH ;  /* 0x00000000000079b7 */ /* 0x0001e20000000000 */
[----:B-1----:R-:W-:-:S04]  /*e580*/  DEPBAR.LE SB0, 0x1 ;  /* 0x000080400000791a */ /* 0x002fc80000000000 */
.L_x_72:
[----:B------:R-:W-:Y:S05]  /*e590*/  BSYNC B0 ;  /* 0x0000000000007941 */ /* 0x000fea0003800000 */
.L_x_71:
[----:B------:R-:W-:Y:S06]  /*e5a0*/  BAR.SYNC.DEFER_BLOCKING 0x1, 0x80 ;  /* 0x0042000000007b1d */ /* 0x000fec0000010000 */
[----:B------:R-:W-:Y:S01]  /*e5b0*/  BSSY B0, `(.L_x_73) ;  /* 0x0000016000007945 */ /* 0x000fe20003800000 */
[----:B------:R1:W-:Y:S04]  /*e5c0*/  STSM.16.M88.4 [R21], R40 ;  /* 0x0000002815007844 */ /* 0x0003e80000000200 */
        /* <DEDUP_REMOVED lines=18> */
[----:B-----5:R1:W-:Y:S02]  /*e6f0*/  UTMASTG.4D [UR8], [UR4] ;  /* 0x00000008040073b5 */ /* 0x0203e40008018000 */
[----:B-1----:R0:W-:Y:S02]  /*e700*/  UTMACMDFLUSH ;  /* 0x00000000000079b7 */ /* 0x0021e40000000000 */
.L_x_74:
[----:B------:R-:W-:Y:S05]  /*e710*/  BSYNC B0 ;  /* 0x0000000000007941 */ /* 0x000fea0003800000 */
.L_x_73:
[----:B------:R-:W-:Y:S01]  /*e720*/  UIADD3 UR37, UR37, -0x1, URZ ;  /* 0xffffffff25257890 */ /* 0x000fe2000fffe03f */
[----:B------:R-:W-:-:S04]  /*e730*/  DEPBAR.LE SB0, 0x0 ;  /* 0x000080000000791a */ /* 0x000fc80000000000 */
[----:B------:R-:W-:-:S04]  /*e740*/  USHF.L.U32 UR4, UR37, 0x3, URZ ;  /* 0x0000000325047899 */ /* 0x000fc8000800063f */
[----:B------:R-:W-:-:S04]  /*e750*/  ULOP3.LUT UR4, UR4, 0x8, URZ, 0xe2, !UPT ;  /* 0x0000000804047892 */ /* 0x000fc8000f8ee23f */
[----:B------:R-:W-:-:S06]  /*e760*/  ULOP3.LUT UR4, UR4, 0x18, URZ, 0x3c, !UPT ;  /* 0x0000001804047892 */ /* 0x000fcc000f8e3c3f */
[----:B-123--:R-:W-:-:S04]  /*e770*/  MOV R0, UR4 ;  /* 0x0000000400007c02 */ /* 0x00efc80008000f00 */
[----:B------:R-:W-:Y:S01]  /*e780*/  SYNCS.ARRIVE.TRANS64.A1T0 RZ, [R0+UR36+0x3c090], RZ ;  /* 0x03c090ff00ff79a7 */ /* 0x000fe20008100024 */
[----:B------:R-:W-:Y:S05]  /*e790*/  EXIT ;  /* 0x000000000000794d */ /* 0x000fea0003800000 */
.L_x_6:
[----:B------:R-:W-:-:S08]  /*e7a0*/  UISETP.NE.AND UP0, UPT, UR5, 0x1, UPT ;  /* 0x000000010500788c */ /* 0x000fd0000bf05270 */
[----:B------:R-:W1:-:S00]  /*e7b0*/  USETMAXREG.DEALLOC.CTAPOOL 0x18 ;  /* 0x00000018000079c8 */ /* 0x000e4000080e0500 */
[----:B------:R-:W-:-:S13]  /*e7c0*/  PLOP3.LUT P0, PT, PT, PT, UP0, 0x80, 0x0 ;  /* 0x000000000000781c */ /* 0x000fda0003f0f008 */
[----:B------:R-:W-:Y:S05]  /*e7d0*/  @P0 EXIT ;  /* 0x000000000000094d */ /* 0x000fea0003800000 */
[----:B------:R-:W2:Y:S01]  /*e7e0*/  S2UR UR11, SR_CTAID.X ;  /* 0x00000000000b79c3 */ /* 0x000ea20000002500 */
[----:B------:R-:W-:Y:S01]  /*e7f0*/  ELECT P3, URZ, PT ;  /* 0x00000000003f782f */ /* 0x000fe20003860000 */
[----:B------:R-:W-:Y:S01]  /*e800*/  BSSY B0, `(.L_x_75) ;  /* 0x0000043000007945 */ /* 0x000fe20003800000 */
[----:B-1----:R-:W-:Y:S02]  /*e810*/  MOV R2, RZ ;  /* 0x000000ff00027202 */ /* 0x002fe40000000f00 */
[----:B------:R-:W-:Y:S02]  /*e820*/  MOV R8, RZ ;  /* 0x000000ff00087202 */ /* 0x000fe40000000f00 */
[----:B------:R-:W-:Y:S01]  /*e830*/  MOV R4, RZ ;  /* 0x000000ff00047202 */ /* 0x000fe20000000f00 */
[----:B------:R-:W1:Y:S08]  /*e840*/  S2UR UR52, SR_CTAID.Y ;  /* 0x00000000003479c3 */ /* 0x000e700000002600 */
[----:B------:R-:W3:Y:S01]  /*e850*/  S2UR UR53, SR_CTAID.Z ;  /* 0x00000000003579c3 */ /* 0x000ee20000002700 */
[----:B--2---:R-:W-:Y:S01]  /*e860*/  USHF.L.U32 UR11, UR11, 0x7, URZ ;  /* 0x000000070b0b7899 */ /* 0x004fe2000800063f */
[----:B------:R-:W-:Y:S11]  /*e870*/  @!P3 BRA `(.L_x_76) ;  /* 0x0000000000ecb947 */ /* 0x000ff60003800000 */
[----:B------:R-:W2:Y:S01]  /*e880*/  S2R R4, SR_CgaCtaId ;  /* 0x0000000000047919 */ /* 0x000ea20000008800 */
[----:B------:R-:W-:Y:S02]  /*e890*/  MOV R3, 0x400 ;  /* 0x0000040000037802 */ /* 0x000fe40000000f00 */
[----:B------:R-:W-:Y:S02]  /*e8a0*/  MOV R5, 0x1 ;  /* 0x0000000100057802 */ /* 0x000fe40000000f00 */
[----:B--2---:R-:W-:Y:S02]  /*e8b0*/  LEA R4, R4, R3, 0x18 ;  /* 0x0000000304047211 */ /* 0x004fe400078ec0ff */
[----:B------:R-:W-:-:S04]  /*e8c0*/  SHF.L.U32 R3, R5, 0x1f, RZ ;  /* 0x0000001f05037819 */ /* 0x000fc800000006ff */
[----:B------:R-:W2:Y:S02]  /*e8d0*/  SYNCS.PHASECHK.TRANS64.TRYWAIT P0, [R4+URZ+0x3c060], R3 ;  /* 0x03c06003040075a7 */ /* 0x000ea4000800017f */
[----:B--2---:R-:W-:Y:S05]  /*e8e0*/  @!P0 BRA `(.L_x_77) ;  /* 0x0000001c00288947 */ /* 0x004fea0003800000 */
.L_x_114:
[----:B------:R-:W-:Y:S01]  /*e8f0*/  ULOP3.LUT UR5, UR4, 0x2, URZ, 0xfc, !UPT ;  /* 0x0000000204057892 */ /* 0x000fe2000f8efc3f */
[----:B--2---:R-:W-:-:S03]  /*e900*/  @P2 MOV R3, 0x5000 ;  /* 0x0000500000032802 */ /* 0x004fc60000000f00 */
[----:B------:R-:W-:Y:S01]  /*e910*/  UPRMT UR5, UR5, 0x9910, URZ ;  /* 0x0000991005057896 */ /* 0x000fe2000800003f */
[----:B------:R2:W-:Y:S03]  /*e920*/  @P2 SYNCS.ARRIVE.TRANS64 RZ, [R4+URZ+0x3c050], R3 ;  /* 0x03c0500304ff29a7 */ /* 0x0005e6000800003f */
[----:B------:R-:W-:-:S06]  /*e930*/  UISETP.NE.AND UP0, UPT, UR5, 0x2, UPT ;  /* 0x000000020500788c */ /* 0x000fcc000bf05270 */
[----:B------:R-:W-:-:S13]  /*e940*/  PLOP3.LUT P0, PT, PT, PT, UP0, 0x80, 0x0 ;  /* 0x000000000000781c */ /* 0x000fda0003f0f008 */
[----:B--2---:R-:W-:Y:S05]  /*e950*/  @P0 BRA `(.L_x_78) ;  /* 0x0000000000040947 */ /* 0x004fea0003800000 */
[----:B-1-3--:R-:W-:Y:S01]  /*e960*/  BPT.TRAP 0x1 ;  /* 0x000000040000795c */ /* 0x00afe20000300000 */
.L_x_78:
[----:B------:R-:W-:-:S04]  /*e970*/  LOP3.LUT P0, RZ, R0, 0x1f, RZ, 0xc0, !PT ;  /* 0x0000001f00ff7812 */ /* 0x000fc8000780c0ff */
[----:B------:R-:W-:-:S13]  /*e980*/  PLOP3.LUT P0, PT, P0, P2, PT, 0x2a, 0x0 ;  /* 0x000000000000781c */ /* 0x000fda0000704572 */
[----:B------:R-:W-:Y:S05]  /*e990*/  @P0 BRA `(.L_x_79) ;  /* 0x0000000000040947 */ /* 0x000fea0003800000 */
[----:B-1-3--:R-:W-:Y:S01]  /*e9a0*/  BPT.TRAP 0x1 ;  /* 0x000000040000795c */ /* 0x00afe20000300000 */
.L_x_79:
[----:B------:R-:W-:Y:S01]  /*e9b0*/  R2UR UR8, R4 ;  /* 0x00000000040872ca */ /* 0x000fe200000e0000 */
[----:B------:R-:W-:Y:S01]  /*e9c0*/  ULDC.64 UR6, c[0x0][0x198] ;  /* 0x0000660000067ab9 */ /* 0x000fe20000000a00 */
[----:B------:R-:W-:Y:S01]  /*e9d0*/  UMOV UR14, 0x0 ;  /* 0x00000000000e7882 */ /* 0x000fe20000000000 */
[----:B------:R-:W-:Y:S01]  /*e9e0*/  UIADD3 UR6, UP0, UR6, 0xf0, URZ ;  /* 0x000000f006067890 */ /* 0x000fe2000ff1e03f */
[----:B------:R-:W-:Y:S01]  /*e9f0*/  MOV R8, 0x40 ;  /* 0x0000004000087802 */ /* 0x000fe20000000f00 */
[----:B------:R-:W-:Y:S01]  /*ea00*/  UMOV UR15, 0x10000000 ;  /* 0x10000000000f7882 */ /* 0x000fe20000000000 */
[----:B------:R-:W-:Y:S01]  /*ea10*/  UMOV UR10, URZ ;  /* 0x0000003f000a7c82 */ /* 0x000fe20008000000 */
[----:B------:R-:W-:Y:S01]  /*ea20*/  UIADD3.X UR7, URZ, UR7, URZ, UP0, !UPT ;  /* 0x000000073f077290 */ /* 0x000fe200087fe43f */
[----:B------:R-:W-:Y:S01]  /*ea30*/  MOV R4, 0x1 ;  /* 0x0000000100047802 */ /* 0x000fe20000000f00 */
[----:B-1----:R-:W-:Y:S01]  /*ea40*/  UMOV UR12, UR52 ;  /* 0x00000034000c7c82 */ /* 0x002fe20008000000 */
[----:B---3--:R-:W-:Y:S01]  /*ea50*/  UMOV UR13, UR53 ;  /* 0x00000035000d7c82 */ /* 0x008fe20008000000 */
[----:B------:R-:W-:Y:S01]  /*ea60*/  UMOV UR34, 0x20 ;  /* 0x0000002000227882 */ /* 0x000fe20000000000 */
[----:B------:R-:W-:Y:S01]  /*ea70*/  UMOV UR35, UR11 ;  /* 0x0000000b00237c82 */ /* 0x000fe20008000000 */
[----:B------:R-:W-:-:S02]  /*ea80*/  UIADD3 UR9, UR8, 0x3c050, URZ ;  /* 0x0003c05008097890 */ /* 0x000fc4000fffe03f */
[----:B------:R-:W-:Y:S02]  /*ea90*/  UIADD3 UR32, UR8, 0x1000, URZ ;  /* 0x0000100008207890 */ /* 0x000fe4000fffe03f */
[----:B------:R-:W-:Y:S02]  /*eaa0*/  UIADD3 UR24, UR8, 0x2000, URZ ;  /* 0x0000200008187890 */ /* 0x000fe4000fffe03f */
[----:B------:R-:W-:Y:S02]  /*eab0*/  UIADD3 UR16, UR8, 0x3000, URZ ;  /* 0x0000300008107890 */ /* 0x000fe4000fffe03f */
[----:B------:R-:W-:Y:S02]  /*eac0*/  UIADD3 UR48, UR8, 0x4000, URZ ;  /* 0x0000400008307890 */ /* 0x000fe4000fffe03f */
[----:B------:R2:W-:Y:S01]  /*ead0*/  UTMALDG.4D [UR8], [UR6], desc[UR14] ;  /* 0x00000e08060075b4 */ /* 0x0005e20008019000 */
[----:B------:R-:W-:Y:S01]  /*eae0*/  UMOV UR36, UR52 ;  /* 0x0000003400247c82 */ /* 0x000fe20008000000 */
[----:B------:R-:W-:Y:S01]  /*eaf0*/  UMOV UR37, UR53 ;  /* 0x0000003500257c82 */ /* 0x000fe20008000000 */
[----:B------:R-:W-:Y:S01]  /*eb00*/  UMOV UR33, UR9 ;  /* 0x0000000900217c82 */ /* 0x000fe20008000000 */
[----:B------:R-:W-:Y:S01]  /*eb10*/  UMOV UR26, 0x40 ;  /* 0x00000040001a7882 */ /* 0x000fe20000000000 */
[----:B------:R-:W-:Y:S01]  /*eb20*/  UMOV UR27, UR11 ;  /* 0x0000000b001b7c82 */ /* 0x000fe20008000000 */
[----:B------:R-:W-:Y:S01]  /*eb30*/  UMOV UR28, UR52 ;  /* 0x00000034001c7c82 */ /* 0x000fe20008000000 */
[----:B------:R-:W-:Y:S01]  /*eb40*/  UMOV UR29, UR53 ;  /* 0x00000035001d7c82 */ /* 0x000fe20008000000 */
[----:B------:R-:W-:Y:S01]  /*eb50*/  UMOV UR25, UR9 ;  /* 0x0000000900197c82 */ /* 0x000fe20008000000 */
[----:B------:R-:W-:Y:S01]  /*eb60*/  UMOV UR18, 0x60 ;  /* 0x0000006000127882 */ /* 0x000fe20000000000 */
[----:B------:R-:W-:Y:S01]  /*eb70*/  UMOV UR19, UR11 ;  /* 0x0000000b00137c82 */ /* 0x000fe20008000000 */
[----:B------:R-:W-:Y:S01]  /*eb80*/  UMOV UR20, UR52 ;  /* 0x0000003400147c82 */ /* 0x000fe20008000000 */
[----:B------:R2:W-:Y:S01]  /*eb90*/  UTMALDG.4D [UR32], [UR6], desc[UR14] ;  /* 0x00000e20060075b4 */ /* 0x0005e20008019000 */
[----:B------:R-:W-:Y:S01]  /*eba0*/  UMOV UR21, UR53 ;  /* 0x0000003500157c82 */ /* 0x000fe20008000000 */
[----:B------:R-:W-:Y:S01]  /*ebb0*/  UMOV UR17, UR9 ;  /* 0x0000000900117c82 */ /* 0x000fe20008000000 */
[----:B------:R-:W-:Y:S01]  /*ebc0*/  UMOV UR50, 0x80 ;  /* 0x0000008000327882 */ /* 0x000fe20000000000 */
[----:B------:R-:W-:Y:S01]  /*ebd0*/  UMOV UR51, UR11 ;  /* 0x0000000b00337c82 */ /* 0x000fe20008000000 */
[----:B------:R-:W-:Y:S01]  /*ebe0*/  UMOV UR49, UR9 ;  /* 0x0000000900317c82 */ /* 0x000fe20008000000 */
[----:B------:R2:W-:Y:S01]  /*ebf0*/  UTMALDG.4D [UR24], [UR6], desc[UR14] ;  /* 0x00000e18060075b4 */ /* 0x0005e20008019000 */
[----:B------:R2:W-:Y:S01]  /*ec00*/  UTMALDG.4D [UR16], [UR6], desc[UR14] ;  /* 0x00000e10060075b4 */ /* 0x0005e20008019000 */
[----:B------:R2:W-:Y:S02]  /*ec10*/  UTMALDG.4D [UR48], [UR6], desc[UR14] ;  /* 0x00000e30060075b4 */ /* 0x0005e40008019000 */
[----:B--2---:R-:W-:Y:S01]  /*ec20*/  NOP ;  /* 0x0000000000007918 */ /* 0x004fe20000000000 */
.L_x_76:
[----:B-1-3--:R-:W-:Y:S05]  /*ec30*/  BSYNC B0 ;  /* 0x0000000000007941 */ /* 0x00afea0003800000 */
.L_x_75:
[----:B------:R-:W1:Y:S01]  /*ec40*/  LDC R3, c[0x0][0x28c] ;  /* 0x0000a300ff037b82 */ /* 0x000e620000000800 */
[----:B------:R-:W-:Y:S01]  /*ec50*/  BSSY B0, `(.L_x_80) ;  /* 0x000003f000007945 */ /* 0x000fe20003800000 */
[----:B-1----:R-:W-:-:S13]  /*ec60*/  ISETP.GT.AND P4, PT, R3, RZ, P3 ;  /* 0x000000ff0300720c */ /* 0x002fda0001f84270 */
[----:B------:R-:W-:Y:S05]  /*ec70*/  @!P4 BRA `(.L_x_81) ;  /* 0x0000000000f0c947 */ /* 0x000fea0003800000 */
[----:B------:R-:W1:Y:S01]  /*ec80*/  S2R R5, SR_CgaCtaId ;  /* 0x0000000000057919 */ /* 0x000e620000008800 */
[----:B------:R-:W-:-:S04]  /*ec90*/  MOV R2, 0x400 ;  /* 0x0000040000027802 */ /* 0x000fc80000000f00 */
[----:B-1----:R-:W-:Y:S02]  /*eca0*/  LEA R5, R5, R2, 0x18 ;  /* 0x0000000205057211 */ /* 0x002fe400078ec0ff */
[----:B------:R-:W-:-:S04]  /*ecb0*/  MOV R2, 0x1 ;  /* 0x0000000100027802 */ /* 0x000fc80000000f00 */
[----:B------:R-:W-:-:S04]  /*ecc0*/  SHF.L.U32 R2, R2, 0x1f, RZ ;  /* 0x0000001f02027819 */ /* 0x000fc800000006ff */
[----:B------:R-:W1:Y:S02]  /*ecd0*/  SYNCS.PHASECHK.TRANS64.TRYWAIT P0, [R5+URZ+0x3c028], R2 ;  /* 0x03c02802050075a7 */ /* 0x000e64000800017f */
[----:B-1----:R-:W-:Y:S05]  /*ece0*/  @!P0 BRA `(.L_x_82) ;  /* 0x00000018003c8947 */ /* 0x002fea0003800000 */
.L_x_115:
[----:B------:R-:W-:Y:S01]  /*ecf0*/  ULOP3.LUT UR5, UR4, 0x2, URZ, 0xfc, !UPT ;  /* 0x0000000204057892 */ /* 0x000fe2000f8efc3f */
[----:B-1----:R-:W-:-:S03]  /*ed00*/  @P2 MOV R2, 0xa000 ;  /* 0x0000a00000022802 */ /* 0x002fc60000000f00 */
[----:B------:R-:W-:Y:S01]  /*ed10*/  UPRMT UR5, UR5, 0x9910, URZ ;  /* 0x0000991005057896 */ /* 0x000fe2000800003f */
[----:B------:R1:W-:Y:S03]  /*ed20*/  @P2 SYNCS.ARRIVE.TRANS64 RZ, [R5+URZ+0x3c000], R2 ;  /* 0x03c0000205ff29a7 */ /* 0x0003e6000800003f */
[----:B------:R-:W-:-:S06]  /*ed30*/  UISETP.NE.AND UP0, UPT, UR5, 0x2, UPT ;  /* 0x000000020500788c */ /* 0x000fcc000bf05270 */
[----:B------:R-:W-:-:S13]  /*ed40*/  PLOP3.LUT P0, PT, PT, PT, UP0, 0x80, 0x0 ;  /* 0x000000000000781c */ /* 0x000fda0003f0f008 */
[----:B-1----:R-:W-:Y:S05]  /*ed50*/  @P0 BRA `(.L_x_83) ;  /* 0x0000000000040947 */ /* 0x002fea0003800000 */
[----:B------:R-:W-:Y:S01]  /*ed60*/  BPT.TRAP 0x1 ;  /* 0x000000040000795c */ /* 0x000fe20000300000 */
.L_x_83:
[----:B------:R-:W-:-:S04]  /*ed70*/  LOP3.LUT P0, RZ, R0, 0x1f, RZ, 0xc0, !PT ;  /* 0x0000001f00ff7812 */ /* 0x000fc8000780c0ff */
[----:B------:R-:W-:-:S13]  /*ed80*/  PLOP3.LUT P0, PT, P0, P2, PT, 0x2a, 0x0 ;  /* 0x000000000000781c */ /* 0x000fda0000704572 */
[----:B------:R-:W-:Y:S05]  /*ed90*/  @P0 BRA `(.L_x_84) ;  /* 0x0000000000040947 */ /* 0x000fea0003800000 */
[----:B------:R-:W-:Y:S01]  /*eda0*/  BPT.TRAP 0x1 ;  /* 0x000000040000795c */ /* 0x000fe20000300000 */
.L_x_84:
[----:B------:R-:W-:Y:S01]  /*edb0*/  R2UR UR16, R5 ;  /* 0x00000000051072ca */ /* 0x000fe200000e0000 */
[----:B------:R-:W-:Y:S01]  /*edc0*/  ULDC.64 UR6, c[0x0][0x198] ;  /* 0x0000660000067ab9 */ /* 0x000fe20000000a00 */
[----:B------:R-:W-:Y:S01]  /*edd0*/  UMOV UR51, URZ ;  /* 0x0000003f00337c82 */ /* 0x000fe20008000000 */
[----:B------:R-:W-:Y:S01]  /*ede0*/  UIADD3 UR6, UP0, UR6, 0x1f0, URZ ;  /* 0x000001f006067890 */ /* 0x000fe2000ff1e03f */
[----:B------:R-:W-:Y:S01]  /*edf0*/  MOV R2, 0x1 ;  /* 0x0000000100027802 */ /* 0x000fe20000000f00 */
[----:B------:R-:W-:Y:S01]  /*ee00*/  UMOV UR8, 0x0 ;  /* 0x0000000000087882 */ /* 0x000fe20000000000 */
[----:B------:R-:W-:Y:S01]  /*ee10*/  UMOV UR9, 0x10000000 ;  /* 0x1000000000097882 */ /* 0x000fe20000000000 */
[----:B------:R-:W-:Y:S01]  /*ee20*/  UIADD3.X UR7, URZ, UR7, URZ, UP0, !UPT ;  /* 0x000000073f077290 */ /* 0x000fe200087fe43f */
[----:B------:R-:W-:Y:S01]  /*ee30*/  UMOV UR50, URZ ;  /* 0x0000003f00327c82 */ /* 0x000fe20008000000 */
[----:B------:R-:W-:Y:S01]  /*ee40*/  UMOV UR42, 0x20 ;  /* 0x00000020002a7882 */ /* 0x000fe20000000000 */
[----:B------:R-:W-:Y:S01]  /*ee50*/  UMOV UR44, UR52 ;  /* 0x00000034002c7c82 */ /* 0x000fe20008000000 */
[----:B------:R-:W-:-:S02]  /*ee60*/  UMOV UR45, UR53 ;  /* 0x00000035002d7c82 */ /* 0x000fc40008000000 */
[----:B------:R-:W-:Y:S02]  /*ee70*/  UIADD3 UR48, UR16, 0xa000, URZ ;  /* 0x0000a00010307890 */ /* 0x000fe4000fffe03f */
[----:B------:R-:W-:Y:S02]  /*ee80*/  UIADD3 UR49, UR16, 0x3c000, URZ ;  /* 0x0003c00010317890 */ /* 0x000fe4000fffe03f */
[----:B------:R-:W-:Y:S02]  /*ee90*/  UIADD3 UR40, UR16, 0xc000, URZ ;  /* 0x0000c00010287890 */ /* 0x000fe4000fffe03f */
[----:B------:R-:W-:Y:S02]  /*eea0*/  UIADD3 UR32, UR16, 0xe000, URZ ;  /* 0x0000e00010207890 */ /* 0x000fe4000fffe03f */
[----:B------:R-:W-:Y:S02]  /*eeb0*/  UIADD3 UR24, UR16, 0x10000, URZ ;  /* 0x0001000010187890 */ /* 0x000fe4000fffe03f */
[----:B------:R-:W-:Y:S01]  /*eec0*/  UIADD3 UR16, UR16, 0x12000, URZ ;  /* 0x0001200010107890 */ /* 0x000fe2000fffe03f */
[----:B------:R1:W-:Y:S01]  /*eed0*/  UTMALDG.4D [UR48], [UR6], desc[UR8] ;  /* 0x00000830060075b4 */ /* 0x0003e20008019000 */
        /* <DEDUP_REMOVED lines=18> */
[----:B------:R1:W-:Y:S01]  /*f000*/  UTMALDG.4D [UR32], [UR6], desc[UR8] ;  /* 0x00000820060075b4 */ /* 0x0003e20008019000 */
[----:B------:R1:W-:Y:S01]  /*f010*/  UTMALDG.4D [UR24], [UR6], desc[UR8] ;  /* 0x00000818060075b4 */ /* 0x0003e20008019000 */
[----:B------:R1:W-:Y:S02]  /*f020*/  UTMALDG.4D [UR16], [UR6], desc[UR8] ;  /* 0x00000810060075b4 */ /* 0x0003e40008019000 */
[----:B-1----:R-:W-:Y:S01]  /*f030*/  NOP ;  /* 0x0000000000007918 */ /* 0x002fe20000000000 */
.L_x_81:
[----:B------:R-:W-:Y:S05]  /*f040*/  BSYNC B0 ;  /* 0x0000000000007941 */ /* 0x000fea0003800000 */
.L_x_80:
[----:B------:R-:W-:Y:S04]  /*f050*/  BSSY B0, `(.L_x_85) ;  /* 0x0000041000007945 */ /* 0x000fe80003800000 */
[----:B------:R-:W-:Y:S05]  /*f060*/  @!P3 BRA `(.L_x_86) ;  /* 0x0000000000fcb947 */ /* 0x000fea0003800000 */
[----:B------:R-:W1:Y:S01]  /*f070*/  S2R R6, SR_CgaCtaId ;  /* 0x0000000000067919 */ /* 0x000e620000008800 */
[----:B------:R-:W-:-:S04]  /*f080*/  MOV R5, 0x400 ;  /* 0x0000040000057802 */ /* 0x000fc80000000f00 */
[----:B-1----:R-:W-:Y:S02]  /*f090*/  LEA R7, R6, R5, 0x18 ;  /* 0x0000000506077211 */ /* 0x002fe400078ec0ff */
[----:B------:R-:W-:Y:S02]  /*f0a0*/  MOV R6, 0x1 ;  /* 0x0000000100067802 */ /* 0x000fe40000000f00 */
[----:B------:R-:W-:Y:S02]  /*f0b0*/  LEA R5, R4, R7, 0x3 ;  /* 0x0000000704057211 */ /* 0x000fe400078e18ff */
[----:B------:R-:W-:-:S04]  /*f0c0*/  SHF.L.U32 R6, R6, 0x1f, RZ ;  /* 0x0000001f06067819 */ /* 0x000fc800000006ff */
[----:B------:R-:W1:Y:S02]  /*f0d0*/  SYNCS.PHASECHK.TRANS64.TRYWAIT P0, [R5+URZ+0x3c060], R6 ;  /* 0x03c06006050075a7 */ /* 0x000e64000800017f */
[----:B-1----:R-:W-:Y:S05]  /*f0e0*/  @!P0 BRA `(.L_x_87) ;  /* 0x0000001400508947 */ /* 0x002fea0003800000 */
.L_x_116:
        /* <DEDUP_REMOVED lines=8> */
.L_x_88:
[----:B------:R-:W-:-:S04]  /*f170*/  LOP3.LUT P0, RZ, R0, 0x1f, RZ, 0xc0, !PT ;  /* 0x0000001f00ff7812 */ /* 0x000fc8000780c0ff */
[----:B------:R-:W-:-:S13]  /*f180*/  PLOP3.LUT P0, PT, P0, P2, PT, 0x2a, 0x0 ;  /* 0x000000000000781c */ /* 0x000fda0000704572 */
[----:B------:R-:W-:Y:S05]  /*f190*/  @P0 BRA `(.L_x_89) ;  /* 0x0000000000040947 */ /* 0x000fea0003800000 */
[----:B------:R-:W-:Y:S01]  /*f1a0*/  BPT.TRAP 0x1 ;  /* 0x000000040000795c */ /* 0x000fe20000300000 */
.L_x_89:
[----:B------:R-:W-:Y:S01]  /*f1b0*/  R2UR UR40, R4 ;  /* 0x00000000042872ca */ /* 0x000fe200000e0000 */
[----:B------:R-:W-:Y:S01]  /*f1c0*/  ULDC.64 UR6, c[0x0][0x198] ;  /* 0x0000660000067ab9 */ /* 0x000fe20000000a00 */
[----:B------:R-:W-:Y:S01]  /*f1d0*/  R2UR UR5, R7 ;  /* 0x00000000070572ca */ /* 0x000fe200000e0000 */
[----:B------:R-:W-:Y:S01]  /*f1e0*/  UIADD3 UR6, UP0, UR6, 0xf0, URZ ;  /* 0x000000f006067890 */ /* 0x000fe2000ff1e03f */
[----:B------:R-:W-:Y:S01]  /*f1f0*/  R2UR UR43, R8 ;  /* 0x00000000082b72ca */ /* 0x000fe200000e0000 */
[----:B------:R-:W-:Y:S01]  /*f200*/  UMOV UR8, 0x0 ;  /* 0x0000000000087882 */ /* 0x000fe20000000000 */
[----:B------:R-:W-:Y:S01]  /*f210*/  R2UR UR41, R5 ;  /* 0x00000000052972ca */ /* 0x000fe200000e0000 */
[----:B------:R-:W-:Y:S01]  /*f220*/  UIADD3.X UR7, URZ, UR7, URZ, UP0, !UPT ;  /* 0x000000073f077290 */ /* 0x000fe200087fe43f */
[----:B------:R-:W-:Y:S01]  /*f230*/  UMOV UR9, 0x10000000 ;  /* 0x1000000000097882 */ /* 0x000fe20000000000 */
[----:B------:R-:W-:Y:S01]  /*f240*/  UMOV UR42, URZ ;  /* 0x0000003f002a7c82 */ /* 0x000fe20008000000 */
[----:B------:R-:W-:Y:S01]  /*f250*/  UMOV UR44, UR52 ;  /* 0x00000034002c7c82 */ /* 0x000fe20008000000 */
[----:B------:R-:W-:Y:S01]  /*f260*/  UMOV UR45, UR53 ;  /* 0x00000035002d7c82 */ /* 0x000fe20008000000 */
[----:B------:R-:W-:Y:S01]  /*f270*/  UMOV UR34, 0x20 ;  /* 0x0000002000227882 */ /* 0x000fe20000000000 */
[----:B------:R-:W-:-:S02]  /*f280*/  UMOV UR36, UR52 ;  /* 0x0000003400247c82 */ /* 0x000fc40008000000 */
[----:B------:R-:W-:Y:S02]  /*f290*/  UIMAD UR40, UR40, 0x5000, UR5 ;  /* 0x00005000282878a4 */ /* 0x000fe4000f8e0205 */
[----:B------:R-:W-:Y:S02]  /*f2a0*/  UIADD3 UR43, UR11, UR43, URZ ;  /* 0x0000002b0b2b7290 */ /* 0x000fe4000fffe03f */
[----:B------:R-:W-:Y:S02]  /*f2b0*/  UIADD3 UR41, UR41, 0x3c050, URZ ;  /* 0x0003c05029297890 */ /* 0x000fe4000fffe03f */
[----:B------:R-:W-:Y:S02]  /*f2c0*/  UIADD3 UR32, UR40, 0x1000, URZ ;  /* 0x0000100028207890 */ /* 0x000fe4000fffe03f */
[----:B------:R-:W-:Y:S02]  /*f2d0*/  UIADD3 UR24, UR40, 0x2000, URZ ;  /* 0x0000200028187890 */ /* 0x000fe4000fffe03f */
[----:B------:R-:W-:-:S02]  /*f2e0*/  UIADD3 UR16, UR40, 0x3000, URZ ;  /* 0x0000300028107890 */ /* 0x000fc4000fffe03f */
        /* <DEDUP_REMOVED lines=22> */
[----:B-1----:R-:W-:Y:S01]  /*f450*/  NOP ;  /* 0x0000000000007918 */ /* 0x002fe20000000000 */
.L_x_86:
[----:B------:R-:W-:Y:S05]  /*f460*/  BSYNC B0 ;  /* 0x0000000000007941 */ /* 0x000fea0003800000 */
.L_x_85:
[----:B------:R-:W-:Y:S01]  /*f470*/  BSSY B0, `(.L_x_90) ;  /* 0x0000043000007945 */ /* 0x000fe20003800000 */
[----:B------:R-:W-:-:S03]  /*f480*/  MOV R8, RZ ;  /* 0x000000ff00087202 */ /* 0x000fc60000000f00 */
[----:B------:R-:W-:Y:S05]  /*f490*/  @!P4 BRA `(.L_x_91) ;  /* 0x000000040000c947 */ /* 0x000fea0003800000 */
[----:B------:R-:W1:Y:S01]  /*f4a0*/  S2R R5, SR_CgaCtaId ;  /* 0x0000000000057919 */ /* 0x000e620000008800 */
[----:B------:R-:W-:Y:S02]  /*f4b0*/  MOV R4, 0x400 ;  /* 0x0000040000047802 */ /* 0x000fe40000000f00 */
[----:B------:R-:W-:-:S04]  /*f4c0*/  MOV R7, 0x1 ;  /* 0x0000000100077802 */ /* 0x000fc80000000f00 */
[----:B------:R-:W-:Y:S02]  /*f4d0*/  SHF.L.U32 R7, R7, 0x1f, RZ ;  /* 0x0000001f07077819 */ /* 0x000fe400000006ff */
[----:B-1----:R-:W-:-:S04]  /*f4e0*/  LEA R5, R5, R4, 0x18 ;  /* 0x0000000405057211 */ /* 0x002fc800078ec0ff */
[----:B------:R-:W-:-:S04]  /*f4f0*/  LEA R4, R2, R5, 0x3 ;  /* 0x0000000502047211 */ /* 0x000fc800078e18ff */
[----:B------:R-:W1:Y:S02]  /*f500*/  SYNCS.PHASECHK.TRANS64.TRYWAIT P0, [R4+URZ+0x3c028], R7 ;  /* 0x03c02807040075a7 */ /* 0x000e64000800017f */
[----:B-1----:R-:W-:Y:S05]  /*f510*/  @!P0 BRA `(.L_x_92) ;  /* 0x0000001000588947 */ /* 0x002fea0003800000 */
.L_x_117:
        /* <DEDUP_REMOVED lines=8> */
.L_x_93:
[----:B------:R-:W-:-:S04]  /*f5a0*/  LOP3.LUT P0, RZ, R0, 0x1f, RZ, 0xc0, !PT ;  /* 0x0000001f00ff7812 */ /* 0x000fc8000780c0ff */
[----:B------:R-:W-:-:S13]  /*f5b0*/  PLOP3.LUT P0, PT, P0, P2, PT, 0x2a, 0x0 ;  /* 0x000000000000781c */ /* 0x000fda0000704572 */
[----:B------:R-:W-:Y:S05]  /*f5c0*/  @P0 BRA `(.L_x_94) ;  /* 0x0000000000040947 */ /* 0x000fea0003800000 */
[----:B------:R-:W-:Y:S01]  /*f5d0*/  BPT.TRAP 0x1 ;  /* 0x000000040000795c */ /* 0x000fe20000300000 */
.L_x_94:
[----:B------:R-:W-:Y:S01]  /*f5e0*/  IMAD R5, R2, 0xa000, R5 ;  /* 0x0000a00002057824 */ /* 0x000fe200078e0205 */
[----:B------:R-:W-:Y:S01]  /*f5f0*/  R2UR UR41, R4 ;  /* 0x00000000042972ca */ /* 0x000fe200000e0000 */
[----:B------:R-:W-:Y:S01]  /*f600*/  ULDC.64 UR6, c[0x0][0x198] ;  /* 0x0000660000067ab9 */ /* 0x000fe20000000a00 */
[----:B------:R-:W-:Y:S01]  /*f610*/  UMOV UR43, URZ ;  /* 0x0000003f002b7c82 */ /* 0x000fe20008000000 */
[----:B------:R-:W-:Y:S01]  /*f620*/  UIADD3 UR6, UP0, UR6, 0x2f0, URZ ;  /* 0x000002f006067890 */ /* 0x000fe2000ff1e03f */
[----:B------:R-:W-:Y:S01]  /*f630*/  R2UR UR48, R5 ;  /* 0x00000000053072ca */ /* 0x000fe200000e0000 */
[----:B------:R-:W-:Y:S01]  /*f640*/  UMOV UR8, 0x0 ;  /* 0x0000000000087882 */ /* 0x000fe20000000000 */
[----:B------:R-:W-:Y:S01]  /*f650*/  UMOV UR9, 0x10000000 ;  /* 0x1000000000097882 */ /* 0x000fe20000000000 */
[----:B------:R-:W-:Y:S01]  /*f660*/  UIADD3.X UR7, URZ, UR7, URZ, UP0, !UPT ;  /* 0x000000073f077290 */ /* 0x000fe200087fe43f */
[----:B------:R-:W-:Y:S01]  /*f670*/  IADD3 R2, R2, 0x1, RZ ;  /* 0x0000000102027810 */ /* 0x000fe20007ffe0ff */
[----:B------:R-:W-:Y:S01]  /*f680*/  UMOV UR42, URZ ;  /* 0x0000003f002a7c82 */ /* 0x000fe20008000000 */
[----:B------:R-:W-:Y:S01]  /*f690*/  UMOV UR44, UR52 ;  /* 0x00000034002c7c82 */ /* 0x000fe20008000000 */
[----:B------:R-:W-:Y:S01]  /*f6a0*/  UMOV UR45, UR53 ;  /* 0x00000035002d7c82 */ /* 0x000fe20008000000 */
[----:B------:R-:W-:Y:S01]  /*f6b0*/  UMOV UR34, 0x20 ;  /* 0x0000002000227882 */ /* 0x000fe20000000000 */
[----:B------:R-:W-:Y:S01]  /*f6c0*/  UIADD3 UR41, UR41, 0x3c000, URZ ;  /* 0x0003c00029297890 */ /* 0x000fe2000fffe03f */
[----:B------:R-:W-:Y:S01]  /*f6d0*/  MOV R8, 0x1 ;  /* 0x0000000100087802 */ /* 0x000fe20000000f00 */
[----:B------:R-:W-:Y:S01]  /*f6e0*/  UMOV UR36, UR52 ;  /* 0x0000003400247c82 */ /* 0x000fe20008000000 */
[----:B------:R-:W-:Y:S01]  /*f6f0*/  UMOV UR37, UR53 ;  /* 0x0000003500257c82 */ /* 0x000fe20008000000 */
[----:B------:R-:W-:-:S02]  /*f700*/  UIADD3 UR40, UR48, 0xa000, URZ ;  /* 0x0000a00030287890 */ /* 0x000fc4000fffe03f */
        /* <DEDUP_REMOVED lines=25> */
.L_x_91:
[----:B------:R-:W-:Y:S05]  /*f8a0*/  BSYNC B0 ;  /* 0x0000000000007941 */ /* 0x000fea0003800000 */
.L_x_90:
[----:B------:R-:W-:-:S13]  /*f8b0*/  ISETP.GE.AND P0, PT, R3, 0x81, PT ;  /* 0x000000810300780c */ /* 0x000fda0003f06270 */
[----:B------:R-:W-:Y:S05]  /*f8c0*/  @!P0 EXIT ;  /* 0x000000000000894d */ /* 0x000fea0003800000 */
[----:B------:R-:W-:Y:S01]  /*f8d0*/  IADD3 R3, R3, 0x7f, RZ ;  /* 0x0000007f03037810 */ /* 0x000fe20007ffe0ff */
[----:B------:R-:W-:Y:S01]  /*f8e0*/  BSSY B0, `(.L_x_95) ;  /* 0x0000093000007945 */ /* 0x000fe20003800000 */
[----:B------:R-:W-:Y:S02]  /*f8f0*/  LOP3.LUT P0, RZ, R0, 0x1f, RZ, 0xc0, !PT ;  /* 0x0000001f00ff7812 */ /* 0x000fe4000780c0ff */
[----:B------:R-:W-:Y:S02]  /*f900*/  SHF.R.S32.HI R0, RZ, 0x1f, R3 ;  /* 0x0000001fff007819 */ /* 0x000fe40000011403 */
[----:B------:R-:W-:Y:S02]  /*f910*/  PLOP3.LUT P0, PT, P0, P2, PT, 0x2a, 0x0 ;  /* 0x000000000000781c */ /* 0x000fe40000704572 */
[----:B------:R-:W-:Y:S02]  /*f920*/  LEA.HI R0, R0, R3, RZ, 0x7 ;  /* 0x0000000300007211 */ /* 0x000fe400078f38ff */
[----:B------:R-:W-:-:S02]  /*f930*/  MOV R3, UR4 ;  /* 0x0000000400037c02 */ /* 0x000fc40008000f00 */
[----:B------:R-:W-:Y:S02]  /*f940*/  SHF.R.S32.HI R4, RZ, 0x7, R0 ;  /* 0x00000007ff047819 */ /* 0x000fe40000011400 */
[----:B------:R-:W-:Y:S02]  /*f950*/  LOP3.LUT R0, R3, 0x2, RZ, 0xfc, !PT ;  /* 0x0000000203007812 */ /* 0x000fe400078efcff */
[----:B------:R-:W-:Y:S02]  /*f960*/  SHF.L.U32 R4, R4, 0x1, RZ ;  /* 0x0000000104047819 */ /* 0x000fe400000006ff */
[----:B------:R-:W-:-:S07]  /*f970*/  MOV R3, 0x1 ;  /* 0x0000000100037802 */ /* 0x000fce0000000f00 */
.L_x_106:
[----:B------:R-:W-:Y:S04]  /*f980*/  BSSY B1, `(.L_x_96) ;  /* 0x0000041000017945 */ /* 0x000fe80003800000 */
[----:B------:R-:W-:Y:S05]  /*f990*/  @!P3 BRA `(.L_x_97) ;  /* 0x0000000000fcb947 */ /* 0x000fea0003800000 */
[----:B------:R-:W1:Y:S01]  /*f9a0*/  S2R R6, SR_CgaCtaId ;  /* 0x0000000000067919 */ /* 0x000e620000008800 */
[----:B------:R-:W-:-:S04]  /*f9b0*/  MOV R5, 0x400 ;  /* 0x0000040000057802 */ /* 0x000fc80000000f00 */
[----:B-1----:R-:W-:Y:S02]  /*f9c0*/  LEA R7, R6, R5, 0x18 ;  /* 0x0000000506077211 */ /* 0x002fe400078ec0ff */
[----:B------:R-:W-:Y:S02]  /*f9d0*/  SHF.L.U32 R5, R3, 0x1f, RZ ;  /* 0x0000001f03057819 */ /* 0x000fe400000006ff */
[----:B------:R-:W-:-:S04]  /*f9e0*/  LEA R6, R2, R7, 0x3 ;  /* 0x0000000702067211 */ /* 0x000fc800078e18ff */
[----:B------:R-:W1:Y:S02]  /*f9f0*/  SYNCS.PHASECHK.TRANS64.TRYWAIT P4, [R6+URZ+0x3c028], R5 ;  /* 0x03c02805060075a7 */ /* 0x000e64000808017f */
[----:B-1----:R-:W-:Y:S05]  /*fa00*/  @!P4 BRA `(.L_x_98) ;  /* 0x0000000c0030c947 */ /* 0x002fea0003800000 */
.L_x_118:
[----:B-1----:R-:W-:-:S04]  /*fa10*/  @P2 MOV R5, 0xa000 ;  /* 0x0000a00000052802 */ /* 0x002fc80000000f00 */
[----:B------:R1:W-:Y:S02]  /*fa20*/  @P2 SYNCS.ARRIVE.TRANS64 RZ, [R6+URZ+0x3c000], R5 ;  /* 0x03c0000506ff29a7 */ /* 0x0003e4000800003f */
[----:B-1----:R-:W-:-:S04]  /*fa30*/  PRMT R5, R0, 0x9910, RZ ;  /* 0x0000991000057816 */ /* 0x002fc800000000ff */
[----:B------:R-:W-:-:S13]  /*fa40*/  ISETP.NE.AND P4, PT, R5, 0x2, PT ;  /* 0x000000020500780c */ /* 0x000fda0003f85270 */
[----:B------:R-:W-:Y:S05]  /*fa50*/  @P4 BRA `(.L_x_99) ;  /* 0x0000000000044947 */ /* 0x000fea0003800000 */
[----:B------:R-:W-:Y:S01]  /*fa60*/  BPT.TRAP 0x1 ;  /* 0x000000040000795c */ /* 0x000fe20000300000 */
.L_x_99:
[----:B------:R-:W-:Y:S05]  /*fa70*/  @P0 BRA `(.L_x_100) ;  /* 0x0000000000040947 */ /* 0x000fea0003800000 */
[----:B------:R-:W-:Y:S01]  /*fa80*/  BPT.TRAP 0x1 ;  /* 0x000000040000795c */ /* 0x000fe20000300000 */
.L_x_100:
[----:B------:R-:W-:Y:S01]  /*fa90*/  IMAD R7, R2, 0xa000, R7 ;  /* 0x0000a00002077824 */ /* 0x000fe200078e0207 */
[----:B------:R-:W-:Y:S01]  /*faa0*/  R2UR UR49, R6 ;  /* 0x00000000063172ca */ /* 0x000fe200000e0000 */
[----:B------:R-:W-:Y:S01]  /*fab0*/  ULDC.64 UR6, c[0x0][0x198] ;  /* 0x0000660000067ab9 */ /* 0x000fe20000000a00 */
[----:B------:R-:W-:Y:S01]  /*fac0*/  R2UR UR51, R8 ;  /* 0x00000000083372ca */ /* 0x000fe200000e0000 */
[----:B------:R-:W-:Y:S01]  /*fad0*/  UIADD3 UR6, UP0, UR6, 0x1f0, URZ ;  /* 0x000001f006067890 */ /* 0x000fe2000ff1e03f */
[----:B------:R-:W-:Y:S01]  /*fae0*/  R2UR UR16, R7 ;  /* 0x00000000071072ca */ /* 0x000fe200000e0000 */
[----:B------:R-:W-:Y:S01]  /*faf0*/  UMOV UR8, 0x0 ;  /* 0x0000000000087882 */ /* 0x000fe20000000000 */
[----:B------:R-:W-:Y:S01]  /*fb00*/  UMOV UR9, 0x10000000 ;  /* 0x1000000000097882 */ /* 0x000fe20000000000 */
[----:B------:R-:W-:Y:S01]  /*fb10*/  UIADD3.X UR7, URZ, UR7, URZ, UP0, !UPT ;  /* 0x000000073f077290 */ /* 0x000fe200087fe43f */
[----:B------:R-:W-:Y:S01]  /*fb20*/  IADD3 R5, R2, 0x1, RZ ;  /* 0x0000000102057810 */ /* 0x000fe20007ffe0ff */
[----:B------:R-:W-:Y:S01]  /*fb30*/  UMOV UR50, URZ ;  /* 0x0000003f00327c82 */ /* 0x000fe20008000000 */
[----:B------:R-:W-:Y:S01]  /*fb40*/  UMOV UR42, 0x20 ;  /* 0x00000020002a7882 */ /* 0x000fe20000000000 */
[----:B------:R-:W-:Y:S01]  /*fb50*/  UMOV UR44, UR52 ;  /* 0x00000034002c7c82 */ /* 0x000fe20008000000 */
[----:B------:R-:W-:Y:S01]  /*fb60*/  UMOV UR45, UR53 ;  /* 0x00000035002d7c82 */ /* 0x000fe20008000000 */
[----:B------:R-:W-:Y:S01]  /*fb70*/  UIADD3 UR49, UR49, 0x3c000, URZ ;  /* 0x0003c00031317890 */ /* 0x000fe2000fffe03f */
[----:B------:R-:W-:Y:S01]  /*fb80*/  ISETP.NE.AND P4, PT, R5, 0x5, PT ;  /* 0x000000050500780c */ /* 0x000fe20003f85270 */
[----:B------:R-:W-:-:S02]  /*fb90*/  USHF.L.U32 UR51, UR51, 0x7, URZ ;  /* 0x0000000733337899 */ /* 0x000fc4000800063f */
[----:B------:R-:W-:Y:S01]  /*fba0*/  UIADD3 UR48, UR16, 0xa000, URZ ;  /* 0x0000a00010307890 */ /* 0x000fe2000fffe03f */
[----:B------:R-:W-:Y:S01]  /*fbb0*/  SEL R2, RZ, 0x1, P4 ;  /* 0x00000001ff027807 */ /* 0x000fe20002000000 */
[----:B------:R-:W-:Y:S02]  /*fbc0*/  UIADD3 UR40, UR16, 0xc000, URZ ;  /* 0x0000c00010287890 */ /* 0x000fe4000fffe03f */
[----:B------:R-:W-:Y:S01]  /*fbd0*/  UIADD3 UR32, UR16, 0xe000, URZ ;  /* 0x0000e00010207890 */ /* 0x000fe2000fffe03f */
[----:B------:R-:W-:Y:S01]  /*fbe0*/  LOP3.LUT R3, R3, R2, RZ, 0x3c, !PT ;  /* 0x0000000203037212 */ /* 0x000fe200078e3cff */
[----:B------:R-:W-:Y:S01]  /*fbf0*/  UIADD3 UR24, UR16, 0x10000, URZ ;  /* 0x0001000010187890 */ /* 0x000fe2000fffe03f */
[----:B------:R-:W-:Y:S01]  /*fc00*/  SEL R2, R5, RZ, P4 ;  /* 0x000000ff05027207 */ /* 0x000fe20002000000 */
        /* <DEDUP_REMOVED lines=24> */
.L_x_97:
[----:B------:R-:W-:Y:S05]  /*fd90*/  BSYNC B1 ;  /* 0x0000000000017941 */ /* 0x000fea0003800000 */
.L_x_96:
[----:B------:R-:W-:Y:S01]  /*fda0*/  ISETP.LT.OR P4, PT, R4, 0x4, !P3 ;  /* 0x000000040400780c */ /* 0x000fe20005f81670 */
[----:B------:R-:W-:-:S12]  /*fdb0*/  BSSY B1, `(.L_x_101) ;  /* 0x0000042000017945 */ /* 0x000fd80003800000 */
[----:B------:R-:W-:Y:S05]  /*fdc0*/  @P4 BRA `(.L_x_102) ;  /* 0x0000000400004947 */ /* 0x000fea0003800000 */
[----:B------:R-:W1:Y:S01]  /*fdd0*/  S2R R6, SR_CgaCtaId ;  /* 0x0000000000067919 */ /* 0x000e620000008800 */
[----:B------:R-:W-:Y:S02]  /*fde0*/  MOV R5, 0x400 ;  /* 0x0000040000057802 */ /* 0x000fe40000000f00 */
[----:B------:R-:W-:Y:S02]  /*fdf0*/  SHF.L.U32 R7, R3, 0x1f, RZ ;  /* 0x0000001f03077819 */ /* 0x000fe400000006ff */
[----:B-1----:R-:W-:-:S04]  /*fe00*/  LEA R5, R6, R5, 0x18 ;  /* 0x0000000506057211 */ /* 0x002fc800078ec0ff */
[----:B------:R-:W-:-:S04]  /*fe10*/  LEA R6, R2, R5, 0x3 ;  /* 0x0000000502067211 */ /* 0x000fc800078e18ff */
[----:B------:R-:W1:Y:S02]  /*fe20*/  SYNCS.PHASECHK.TRANS64.TRYWAIT P4, [R6+URZ+0x3c028], R7 ;  /* 0x03c02807060075a7 */ /* 0x000e64000808017f */
[----:B-1----:R-:W-:Y:S05]  /*fe30*/  @!P4 BRA `(.L_x_103) ;  /* 0x000000080038c947 */ /* 0x002fea0003800000 */
.L_x_119:
[----:B-1----:R-:W-:-:S04]  /*fe40*/  @P1 MOV R7, 0xa000 ;  /* 0x0000a00000071802 */ /* 0x002fc80000000f00 */
[----:B------:R1:W-:Y:S02]  /*fe50*/  @P1 SYNCS.ARRIVE.TRANS64 RZ, [R6+URZ+0x3c000], R7 ;  /* 0x03c0000706ff19a7 */ /* 0x0003e4000800003f */
[----:B-1----:R-:W-:-:S04]  /*fe60*/  PRMT R7, R0, 0x9910, RZ ;  /* 0x0000991000077816 */ /* 0x002fc800000000ff */
[----:B------:R-:W-:-:S13]  /*fe70*/  ISETP.NE.AND P4, PT, R7, 0x2, PT ;  /* 0x000000020700780c */ /* 0x000fda0003f85270 */
[----:B------:R-:W-:Y:S05]  /*fe80*/  @P4 BRA `(.L_x_104) ;  /* 0x0000000000044947 */ /* 0x000fea0003800000 */
[----:B------:R-:W-:Y:S01]  /*fe90*/  BPT.TRAP 0x1 ;  /* 0x000000040000795c */ /* 0x000fe20000300000 */
.L_x_104:
[----:B------:R-:W-:Y:S05]  /*fea0*/  @P0 BRA `(.L_x_105) ;  /* 0x0000000000040947 */ /* 0x000fea0003800000 */
[----:B------:R-:W-:Y:S01]  /*feb0*/  BPT.TRAP 0x1 ;  /* 0x000000040000795c */ /* 0x000fe20000300000 */
.L_x_105:
        /* <DEDUP_REMOVED lines=16> */
[----:B------:R-:W-:Y:S01]  /*ffc0*/  USHF.L.U32 UR51, UR51, 0x7, URZ ;  /* 0x0000000733337899 */ /* 0x000fe2000800063f */
[----:B------:R-:W-:Y:S01]  /*ffd0*/  IADD3 R8, R8, 0x1, RZ ;  /* 0x0000000108087810 */ /* 0x000fe20007ffe0ff */
[----:B------:R-:W-:Y:S01]  /*ffe0*/  UIADD3 UR48, UR16, 0xa000, URZ ;  /* 0x0000a00010307890 */ /* 0x000fe2000fffe03f */
[----:B------:R-:W-:Y:S01]  /*fff0*/  SEL R6, RZ, 0x1, P4 ;  /* 0x00000001ff067807 */ /* 0x000fe20002000000 */
[----:B------:R-:W-:Y:S01]  /*10000*/  UIADD3 UR40, UR16, 0xc000, URZ ;  /* 0x0000c00010287890 */ /* 0x000fe2000fffe03f */
[----:B------:R-:W-:Y:S01]  /*10010*/  SEL R2, R2, RZ, P4 ;  /* 0x000000ff02027207 */ /* 0x000fe20002000000 */
[----:B------:R-:W-:Y:S01]  /*10020*/  UIADD3 UR32, UR16, 0xe000, URZ ;  /* 0x0000e00010207890 */ /* 0x000fe2000fffe03f */
[----:B------:R-:W-:Y:S01]  /*10030*/  LOP3.LUT R3, R3, R6, RZ, 0x3c, !PT ;  /* 0x0000000603037212 */ /* 0x000fe200078e3cff */
[----:B------:R-:W-:-:S02]  /*10040*/  UIADD3 UR24, UR16, 0x10000, URZ ;  /* 0x0001000010187890 */ /* 0x000fc4000fffe03f */
        /* <DEDUP_REMOVED lines=24> */
.L_x_102:
[----:B------:R-:W-:Y:S05]  /*101d0*/  BSYNC B1 ;  /* 0x0000000000017941 */ /* 0x000fea0003800000 */
.L_x_101:
[C---:B------:R-:W-:Y:S02]  /*101e0*/  ISETP.GT.AND P4, PT, R4.reuse, 0x4, PT ;  /* 0x000000040400780c */ /* 0x040fe40003f84270 */
[----:B------:R-:W-:-:S11]  /*101f0*/  IADD3 R4, R4, -0x2, RZ ;  /* 0xfffffffe04047810 */ /* 0x000fd60007ffe0ff */
[----:B------:R-:W-:Y:S05]  /*10200*/  @P4 BRA `(.L_x_106) ;  /* 0xfffffff400dc4947 */ /* 0x000fea000383ffff */
[----:B------:R-:W-:Y:S05]  /*10210*/  BSYNC B0 ;  /* 0x0000000000007941 */ /* 0x000fea0003800000 */
.L_x_95:
[----:B------:R-:W-:Y:S05]  /*10220*/  EXIT ;  /* 0x000000000000794d */ /* 0x000fea0003800000 */
.L_x_15:
[----:B--2---:R-:W-:-:S04]  /*10230*/  MOV R3, UR7 ;  /* 0x0000000700037c02 */ /* 0x004fc80008000f00 */
[----:B------:R2:W3:Y:S03]  /*10240*/  SYNCS.PHASECHK.TRANS64.TRYWAIT P1, [R3+URZ+0x3c050], R2 ;  /* 0x03c05002030075a7 */ /* 0x0004e6000802017f */
[----:B---3--:R-:W-:Y:S05]  /*10250*/  @!P1 NANOSLEEP.SYNCS 0x989680 ;  /* 0x009896800000995d */ /* 0x008fea0003900000 */
[----:B------:R-:W3:Y:S02]  /*10260*/  @!P1 SYNCS.PHASECHK.TRANS64 P1, [R3+URZ+0x3c050], R2 ;  /* 0x03c05002030095a7 */ /* 0x000ee4000802007f */
[----:B---3--:R-:W-:Y:S05]  /*10270*/  @!P1 BRA `(.L_x_15) ;  /* 0xfffffffc00ec9947 */ /* 0x008fea000383ffff */
[----:B------:R-:W-:Y:S05]  /*10280*/  BRA `(.L_x_107) ;  /* 0xffffff0800d87947 */ /* 0x000fea000383ffff */
.L_x_17:
[----:B--2---:R-:W-:-:S04]  /*10290*/  MOV R2, UR36 ;  /* 0x0000002400027c02 */ /* 0x004fc80008000f00 */
[----:B------:R2:W3:Y:S03]  /*102a0*/  SYNCS.PHASECHK.TRANS64.TRYWAIT P1, [R2+URZ+0x3c000], R7 ;  /* 0x03c00007020075a7 */ /* 0x0004e6000802017f */
[----:B---3--:R-:W-:Y:S05]  /*102b0*/  @!P1 NANOSLEEP.SYNCS 0x989680 ;  /* 0x009896800000995d */ /* 0x008fea0003900000 */
[----:B------:R-:W3:Y:S02]  /*102c0*/  @!P1 SYNCS.PHASECHK.TRANS64 P1, [R2+URZ+0x3c000], R7 ;  /* 0x03c00007020095a7 */ /* 0x000ee4000802007f */
[----:B---3--:R-:W-:Y:S05]  /*102d0*/  @!P1 BRA `(.L_x_17) ;  /* 0xfffffffc00ec9947 */ /* 0x008fea000383ffff */
[----:B------:R-:W-:Y:S05]  /*102e0*/  BRA `(.L_x_108) ;  /* 0xffffff0800e07947 */ /* 0x000fea000383ffff */
.L_x_18:
[----:B--2---:R-:W-:-:S04]  /*102f0*/  MOV R3, UR7 ;  /* 0x0000000700037c02 */ /* 0x004fc80008000f00 */
[----:B------:R2:W3:Y:S03]  /*10300*/  SYNCS.PHASECHK.TRANS64.TRYWAIT P1, [R3+URZ+-0x8], R2 ;  /* 0xfffff802030075a7 */ /* 0x0004e6000802017f */
[----:B---3--:R-:W-:Y:S05]  /*10310*/  @!P1 NANOSLEEP.SYNCS 0x989680 ;  /* 0x009896800000995d */ /* 0x008fea0003900000 */
[----:B------:R-:W3:Y:S02]  /*10320*/  @!P1 SYNCS.PHASECHK.TRANS64 P1, [R3+URZ+-0x8], R2 ;  /* 0xfffff802030095a7 */ /* 0x000ee4000802007f */
[----:B---3--:R-:W-:Y:S05]  /*10330*/  @!P1 BRA `(.L_x_18) ;  /* 0xfffffffc00ec9947 */ /* 0x008fea000383ffff */
[----:B------:R-:W-:Y:S05]  /*10340*/  BRA `(.L_x_109) ;  /* 0xffffff0800dc7947 */ /* 0x000fea000383ffff */
.L_x_20:
[----:B-1----:R-:W-:-:S04]  /*10350*/  MOV R10, UR36 ;  /* 0x00000024000a7c02 */ /* 0x002fc80008000f00 */
[----:B------:R1:W2:Y:S03]  /*10360*/  SYNCS.PHASECHK.TRANS64.TRYWAIT P1, [R10+URZ+0x3c008], R7 ;  /* 0x03c008070a0075a7 */ /* 0x0002a6000802017f */
[----:B--2---:R-:W-:Y:S05]  /*10370*/  @!P1 NANOSLEEP.SYNCS 0x989680 ;  /* 0x009896800000995d */ /* 0x004fea0003900000 */
[----:B------:R-:W2:Y:S02]  /*10380*/  @!P1 SYNCS.PHASECHK.TRANS64 P1, [R10+URZ+0x3c008], R7 ;  /* 0x03c008070a0095a7 */ /* 0x000ea4000802007f */
[----:B--2---:R-:W-:Y:S05]  /*10390*/  @!P1 BRA `(.L_x_20) ;  /* 0xfffffffc00ec9947 */ /* 0x004fea000383ffff */
[----:B------:R-:W-:Y:S05]  /*103a0*/  BRA `(.L_x_110) ;  /* 0xffffff3c00507947 */ /* 0x000fea000383ffff */
.L_x_25:
[----:B-1----:R-:W-:-:S04]  /*103b0*/  MOV R5, UR10 ;  /* 0x0000000a00057c02 */ /* 0x002fc80008000f00 */
[----:B------:R1:W2:Y:S03]  /*103c0*/  SYNCS.PHASECHK.TRANS64.TRYWAIT P2, [R5+URZ+0x3c000], R4 ;  /* 0x03c00004050075a7 */ /* 0x0002a6000804017f */
[----:B--2---:R-:W-:Y:S05]  /*103d0*/  @!P2 NANOSLEEP.SYNCS 0x989680 ;  /* 0x009896800000a95d */ /* 0x004fea0003900000 */
[----:B------:R-:W2:Y:S02]  /*103e0*/  @!P2 SYNCS.PHASECHK.TRANS64 P2, [R5+URZ+0x3c000], R4 ;  /* 0x03c000040500a5a7 */ /* 0x000ea4000804007f */
[----:B--2---:R-:W-:Y:S05]  /*103f0*/  @!P2 BRA `(.L_x_25) ;  /* 0xfffffffc00eca947 */ /* 0x004fea000383ffff */
[----:B------:R-:W-:Y:S05]  /*10400*/  BRA `(.L_x_111) ;  /* 0xffffff4800dc7947 */ /* 0x000fea000383ffff */
.L_x_29:
[----:B-1----:R-:W-:-:S04]  /*10410*/  MOV R8, UR10 ;  /* 0x0000000a00087c02 */ /* 0x002fc80008000f00 */
[----:B------:R1:W2:Y:S03]  /*10420*/  SYNCS.PHASECHK.TRANS64.TRYWAIT P2, [R8+URZ+0x3c000], R63 ;  /* 0x03c0003f080075a7 */ /* 0x0002a6000804017f */
[----:B--2---:R-:W-:Y:S05]  /*10430*/  @!P2 NANOSLEEP.SYNCS 0x989680 ;  /* 0x009896800000a95d */ /* 0x004fea0003900000 */
[----:B------:R-:W2:Y:S02]  /*10440*/  @!P2 SYNCS.PHASECHK.TRANS64 P2, [R8+URZ+0x3c000], R63 ;  /* 0x03c0003f0800a5a7 */ /* 0x000ea4000804007f */
[----:B--2---:R-:W-:Y:S05]  /*10450*/  @!P2 BRA `(.L_x_29) ;  /* 0xfffffffc00eca947 */ /* 0x004fea000383ffff */
[----:B------:R-:W-:Y:S05]  /*10460*/  BRA `(.L_x_28) ;  /* 0xffffff7000ec7947 */ /* 0x000fea000383ffff */
.L_x_37:
[----:B-1----:R-:W-:-:S04]  /*10470*/  MOV R5, UR10 ;  /* 0x0000000a00057c02 */ /* 0x002fc80008000f00 */
[----:B------:R1:W2:Y:S03]  /*10480*/  SYNCS.PHASECHK.TRANS64.TRYWAIT P2, [R5+URZ+0x3c000], R4 ;  /* 0x03c00004050075a7 */ /* 0x0002a6000804017f */
[----:B--2---:R-:W-:Y:S05]  /*10490*/  @!P2 NANOSLEEP.SYNCS 0x989680 ;  /* 0x009896800000a95d */ /* 0x004fea0003900000 */
[----:B------:R-:W2:Y:S02]  /*104a0*/  @!P2 SYNCS.PHASECHK.TRANS64 P2, [R5+URZ+0x3c000], R4 ;  /* 0x03c000040500a5a7 */ /* 0x000ea4000804007f */
[----:B--2---:R-:W-:Y:S05]  /*104b0*/  @!P2 BRA `(.L_x_37) ;  /* 0xfffffffc00eca947 */ /* 0x004fea000383ffff */
[----:B------:R-:W-:Y:S05]  /*104c0*/  BRA `(.L_x_112) ;  /* 0xffffff8000ac7947 */ /* 0x000fea000383ffff */
.L_x_41:
[----:B-1----:R-:W-:-:S04]  /*104d0*/  MOV R9, UR10 ;  /* 0x0000000a00097c02 */ /* 0x002fc80008000f00 */
[----:B------:R1:W2:Y:S03]  /*104e0*/  SYNCS.PHASECHK.TRANS64.TRYWAIT P2, [R9+URZ+0x3c000], R68 ;  /* 0x03c00044090075a7 */ /* 0x0002a6000804017f */
[----:B--2---:R-:W-:Y:S05]  /*104f0*/  @!P2 NANOSLEEP.SYNCS 0x989680 ;  /* 0x009896800000a95d */ /* 0x004fea0003900000 */
[----:B------:R-:W2:Y:S02]  /*10500*/  @!P2 SYNCS.PHASECHK.TRANS64 P2, [R9+URZ+0x3c000], R68 ;  /* 0x03c000440900a5a7 */ /* 0x000ea4000804007f */
[----:B--2---:R-:W-:Y:S05]  /*10510*/  @!P2 BRA `(.L_x_41) ;  /* 0xfffffffc00eca947 */ /* 0x004fea000383ffff */
[----:B------:R-:W-:Y:S05]  /*10520*/  BRA `(.L_x_40) ;  /* 0xffffffb000e87947 */ /* 0x000fea000383ffff */
.L_x_57:
[----:B-1----:R-:W-:-:S04]  /*10530*/  MOV R3, UR7 ;  /* 0x0000000700037c02 */ /* 0x002fc80008000f00 */
[----:B------:R1:W2:Y:S03]  /*10540*/  SYNCS.PHASECHK.TRANS64.TRYWAIT P0, [R3+URZ+0x8], R0 ;  /* 0x00000800030075a7 */ /* 0x0002a6000800017f */
[----:B--2---:R-:W-:Y:S05]  /*10550*/  @!P0 NANOSLEEP.SYNCS 0x989680 ;  /* 0x009896800000895d */ /* 0x004fea0003900000 */
[----:B------:R-:W2:Y:S02]  /*10560*/  @!P0 SYNCS.PHASECHK.TRANS64 P0, [R3+URZ+0x8], R0 ;  /* 0x00000800030085a7 */ /* 0x000ea4000800007f */
[----:B--2---:R-:W-:Y:S05]  /*10570*/  @!P0 BRA `(.L_x_57) ;  /* 0xfffffffc00ec8947 */ /* 0x004fea000383ffff */
[----:B------:R-:W-:Y:S05]  /*10580*/  BRA `(.L_x_113) ;  /* 0xffffffc800ac7947 */ /* 0x000fea000383ffff */
.L_x_77:
[----:B--2---:R2:W4:Y:S02]  /*10590*/  SYNCS.PHASECHK.TRANS64.TRYWAIT P0, [R4+URZ+0x3c060], R3 ;  /* 0x03c06003040075a7 */ /* 0x004524000800017f */
[----:B----4-:R-:W-:Y:S05]  /*105a0*/  @!P0 NANOSLEEP.SYNCS 0x989680 ;  /* 0x009896800000895d */ /* 0x010fea0003900000 */
[----:B------:R-:W4:Y:S02]  /*105b0*/  @!P0 SYNCS.PHASECHK.TRANS64 P0, [R4+URZ+0x3c060], R3 ;  /* 0x03c06003040085a7 */ /* 0x000f24000800007f */
[----:B----4-:R-:W-:Y:S05]  /*105c0*/  @!P0 BRA `(.L_x_77) ;  /* 0xfffffffc00f08947 */ /* 0x010fea000383ffff */
[----:B------:R-:W-:Y:S05]  /*105d0*/  BRA `(.L_x_114) ;  /* 0xffffffe000c47947 */ /* 0x000fea000383ffff */
.L_x_82:
[----:B-1----:R1:W2:Y:S02]  /*105e0*/  SYNCS.PHASECHK.TRANS64.TRYWAIT P0, [R5+URZ+0x3c028], R2 ;  /* 0x03c02802050075a7 */ /* 0x0022a4000800017f */
[----:B--2---:R-:W-:Y:S05]  /*105f0*/  @!P0 NANOSLEEP.SYNCS 0x989680 ;  /* 0x009896800000895d */ /* 0x004fea0003900000 */
[----:B------:R-:W2:Y:S02]  /*10600*/  @!P0 SYNCS.PHASECHK.TRANS64 P0, [R5+URZ+0x3c028], R2 ;  /* 0x03c02802050085a7 */ /* 0x000ea4000800007f */
[----:B--2---:R-:W-:Y:S05]  /*10610*/  @!P0 BRA `(.L_x_82) ;  /* 0xfffffffc00f08947 */ /* 0x004fea000383ffff */
[----:B------:R-:W-:Y:S05]  /*10620*/  BRA `(.L_x_115) ;  /* 0xffffffe400b07947 */ /* 0x000fea000383ffff */
.L_x_87:
[----:B-1----:R1:W2:Y:S02]  /*10630*/  SYNCS.PHASECHK.TRANS64.TRYWAIT P0, [R5+URZ+0x3c060], R6 ;  /* 0x03c06006050075a7 */ /* 0x0022a4000800017f */
[----:B--2---:R-:W-:Y:S05]  /*10640*/  @!P0 NANOSLEEP.SYNCS 0x989680 ;  /* 0x009896800000895d */ /* 0x004fea0003900000 */
[----:B------:R-:W2:Y:S02]  /*10650*/  @!P0 SYNCS.PHASECHK.TRANS64 P0, [R5+URZ+0x3c060], R6 ;  /* 0x03c06006050085a7 */ /* 0x000ea4000800007f */
[----:B--2---:R-:W-:Y:S05]  /*10660*/  @!P0 BRA `(.L_x_87) ;  /* 0xfffffffc00f08947 */ /* 0x004fea000383ffff */
[----:B------:R-:W-:Y:S05]  /*10670*/  BRA `(.L_x_116) ;  /* 0xffffffe8009c7947 */ /* 0x000fea000383ffff */
.L_x_92:
[----:B-1----:R1:W2:Y:S02]  /*10680*/  SYNCS.PHASECHK.TRANS64.TRYWAIT P0, [R4+URZ+0x3c028], R7 ;  /* 0x03c02807040075a7 */ /* 0x0022a4000800017f */
[----:B--2---:R-:W-:Y:S05]  /*10690*/  @!P0 NANOSLEEP.SYNCS 0x989680 ;  /* 0x009896800000895d */ /* 0x004fea0003900000 */
[----:B------:R-:W2:Y:S02]  /*106a0*/  @!P0 SYNCS.PHASECHK.TRANS64 P0, [R4+URZ+0x3c028], R7 ;  /* 0x03c02807040085a7 */ /* 0x000ea4000800007f */
[----:B--2---:R-:W-:Y:S05]  /*106b0*/  @!P0 BRA `(.L_x_92) ;  /* 0xfffffffc00f08947 */ /* 0x004fea000383ffff */
[----:B------:R-:W-:Y:S05]  /*106c0*/  BRA `(.L_x_117) ;  /* 0xffffffec00947947 */ /* 0x000fea000383ffff */
.L_x_98:
[----:B-1----:R1:W2:Y:S02]  /*106d0*/  SYNCS.PHASECHK.TRANS64.TRYWAIT P4, [R6+URZ+0x3c028], R5 ;  /* 0x03c02805060075a7 */ /* 0x0022a4000808017f */
[----:B--2---:R-:W-:Y:S05]  /*106e0*/  @!P4 NANOSLEEP.SYNCS 0x989680 ;  /* 0x009896800000c95d */ /* 0x004fea0003900000 */
[----:B------:R-:W2:Y:S02]  /*106f0*/  @!P4 SYNCS.PHASECHK.TRANS64 P4, [R6+URZ+0x3c028], R5 ;  /* 0x03c028050600c5a7 */ /* 0x000ea4000808007f */
[----:B--2---:R-:W-:Y:S05]  /*10700*/  @!P4 BRA `(.L_x_98) ;  /* 0xfffffffc00f0c947 */ /* 0x004fea000383ffff */
[----:B------:R-:W-:Y:S05]  /*10710*/  BRA `(.L_x_118) ;  /* 0xfffffff000bc7947 */ /* 0x000fea000383ffff */
.L_x_103:
[----:B-1----:R1:W2:Y:S02]  /*10720*/  SYNCS.PHASECHK.TRANS64.TRYWAIT P4, [R6+URZ+0x3c028], R7 ;  /* 0x03c02807060075a7 */ /* 0x0022a4000808017f */
[----:B--2---:R-:W-:Y:S05]  /*10730*/  @!P4 NANOSLEEP.SYNCS 0x989680 ;  /* 0x009896800000c95d */ /* 0x004fea0003900000 */
[----:B------:R-:W2:Y:S02]  /*10740*/  @!P4 SYNCS.PHASECHK.TRANS64 P4, [R6+URZ+0x3c028], R7 ;  /* 0x03c028070600c5a7 */ /* 0x000ea4000808007f */
[----:B--2---:R-:W-:Y:S05]  /*10750*/  @!P4 BRA `(.L_x_103) ;  /* 0xfffffffc00f0c947 */ /* 0x004fea000383ffff */
[----:B------:R-:W-:Y:S05]  /*10760*/  BRA `(.L_x_119) ;  /* 0xfffffff400b47947 */ /* 0x000fea000383ffff */
        .weak           $__internal_0_$__cuda_sm20_rcp_rn_f32_slowpath
        .type           $__internal_0_$__cuda_sm20_rcp_rn_f32_slowpath,@function
        .size           $__internal_0_$__cuda_sm20_rcp_rn_f32_slowpath,(.L_x_125 - $__internal_0_$__cuda_sm20_rcp_rn_f32_slowpath)
$__internal_0_$__cuda_sm20_rcp_rn_f32_slowpath:
[----:B------:R-:W-:Y:S01]  /*10770*/  SHF.L.U32 R0, R2, 0x1, RZ ;  /* 0x0000000102007819 */ /* 0x000fe200000006ff */
[----:B------:R-:W-:Y:S03]  /*10780*/  BSSY B2, `(.L_x_120) ;  /* 0x0000030000027945 */ /* 0x000fe60003800000 */
[----:B------:R-:W-:-:S04]  /*10790*/  SHF.R.U32.HI R13, RZ, 0x18, R0 ;  /* 0x00000018ff0d7819 */ /* 0x000fc80000011600 */
[----:B------:R-:W-:-:S13]  /*107a0*/  ISETP.NE.U32.AND P0, PT, R13, RZ, PT ;  /* 0x000000ff0d00720c */ /* 0x000fda0003f05070 */
[----:B------:R-:W-:Y:S05]  /*107b0*/  @P0 BRA `(.L_x_121) ;  /* 0x0000000000280947 */ /* 0x000fea0003800000 */
[----:B------:R-:W-:-:S04]  /*107c0*/  SHF.L.U32 R0, R2, 0x1, RZ ;  /* 0x0000000102007819 */ /* 0x000fc800000006ff */
[----:B------:R-:W-:-:S13]  /*107d0*/  ISETP.NE.AND P0, PT, R0, RZ, PT ;  /* 0x000000ff0000720c */ /* 0x000fda0003f05270 */
[----:B------:R-:W-:Y:S01]  /*107e0*/  @P0 FFMA R7, R2, 1.84467440737095516160e+19, RZ ;  /* 0x5f80000002070823 */ /* 0x000fe200000000ff */
[----:B------:R-:W-:Y:S08]  /*107f0*/  @!P0 MUFU.RCP R3, R2 ;  /* 0x0000000200038308 */ /* 0x000ff00000001000 */
[----:B------:R-:W1:Y:S02]  /*10800*/  @P0 MUFU.RCP R0, R7 ;  /* 0x0000000700000308 */ /* 0x000e640000001000 */
[----:B-1----:R-:W-:-:S04]  /*10810*/  @P0 FFMA R12, R7, R0, -1 ;  /* 0xbf800000070c0423 */ /* 0x002fc80000000000 */
[----:B------:R-:W-:-:S04]  /*10820*/  @P0 FADD.FTZ R13, -R12, -RZ ;  /* 0x800000ff0c0d0221 */ /* 0x000fc80000010100 */
[----:B------:R-:W-:-:S04]  /*10830*/  @P0 FFMA R0, R0, R13, R0 ;  /* 0x0000000d00000223 */ /* 0x000fc80000000000 */
[----:B------:R-:W-:Y:S01]  /*10840*/  @P0 FFMA R3, R0, 1.84467440737095516160e+19, RZ ;  /* 0x5f80000000030823 */ /* 0x000fe200000000ff */
[----:B------:R-:W-:Y:S06]  /*10850*/  BRA `(.L_x_122) ;  /* 0x0000000000887947 */ /* 0x000fec0003800000 */
.L_x_121:
[----:B------:R-:W-:-:S04]  /*10860*/  IADD3 R19, R13, -0xfd, RZ ;  /* 0xffffff030d137810 */ /* 0x000fc80007ffe0ff */
[----:B------:R-:W-:-:S13]  /*10870*/  ISETP.GT.U32.AND P0, PT, R19, 0x1, PT ;  /* 0x000000011300780c */ /* 0x000fda0003f04070 */
[----:B------:R-:W-:Y:S05]  /*10880*/  @P0 BRA `(.L_x_123) ;  /* 0x0000000000780947 */ /* 0x000fea0003800000 */
[----:B------:R-:W-:Y:S02]  /*10890*/  LOP3.LUT R0, R2, 0x7fffff, RZ, 0xc0, !PT ;  /* 0x007fffff02007812 */ /* 0x000fe400078ec0ff */
[----:B------:R-:W-:Y:S02]  /*108a0*/  MOV R14, 0x3 ;  /* 0x00000003000e7802 */ /* 0x000fe40000000f00 */
[----:B------:R-:W-:Y:S02]  /*108b0*/  LOP3.LUT R0, R0, 0x3f800000, RZ, 0xfc, !PT ;  /* 0x3f80000000007812 */ /* 0x000fe400078efcff */
[----:B------:R-:W-:Y:S02]  /*108c0*/  SHF.L.U32 R14, R14, R19, RZ ;  /* 0x000000130e0e7219 */ /* 0x000fe400000006ff */
[----:B------:R-:W1:Y:S02]  /*108d0*/  MUFU.RCP R3, R0 ;  /* 0x0000000000037308 */ /* 0x000e640000001000 */
[----:B-1----:R-:W-:-:S04]  /*108e0*/  FFMA R7, R0, R3, -1 ;  /* 0xbf80000000077423 */ /* 0x002fc80000000003 */
[----:B------:R-:W-:-:S04]  /*108f0*/  FADD.FTZ R12, -R7, -RZ ;  /* 0x800000ff070c7221 */ /* 0x000fc80000010100 */
[CCC-:B------:R-:W-:Y:S01]  /*10900*/  FFMA.RM R7, R3.reuse, R12.reuse, R3.reuse ;  /* 0x0000000c03077223 */ /* 0x1c0fe20000004003 */
[----:B------:R-:W-:-:S04]  /*10910*/  FFMA.RP R12, R3, R12, R3 ;  /* 0x0000000c030c7223 */ /* 0x000fc80000008003 */
[C---:B------:R-:W-:Y:S02]  /*10920*/  LOP3.LUT R3, R7.reuse, 0x7fffff, RZ, 0xc0, !PT ;  /* 0x007fffff07037812 */ /* 0x040fe400078ec0ff */
[----:B------:R-:W-:Y:S02]  /*10930*/  FSETP.NEU.FTZ.AND P0, PT, R7, R12, PT ;  /* 0x0000000c0700720b */ /* 0x000fe40003f1d000 */
[----:B------:R-:W-:Y:S02]  /*10940*/  LOP3.LUT R3, R3, 0x800000, RZ, 0xfc, !PT ;  /* 0x0080000003037812 */ /* 0x000fe400078efcff */
[----:B------:R-:W-:Y:S02]  /*10950*/  SEL R7, RZ, 0xffffffff, !P0 ;  /* 0xffffffffff077807 */ /* 0x000fe40004000000 */
[----:B------:R-:W-:Y:S02]  /*10960*/  LOP3.LUT R14, R14, R3, RZ, 0xc0, !PT ;  /* 0x000000030e0e7212 */ /* 0x000fe400078ec0ff */
[----:B------:R-:W-:-:S02]  /*10970*/  IADD3 R0, -R7, RZ, RZ ;  /* 0x000000ff07007210 */ /* 0x000fc40007ffe1ff */
[-C--:B------:R-:W-:Y:S02]  /*10980*/  SHF.R.U32.HI R14, RZ, R19.reuse, R14 ;  /* 0x00000013ff0e7219 */ /* 0x080fe4000001160e */
[----:B------:R-:W-:Y:S02]  /*10990*/  LOP3.LUT P1, RZ, R0, R19, R3, 0xf8, !PT ;  /* 0x0000001300ff7212 */ /* 0x000fe4000782f803 */
[C---:B------:R-:W-:Y:S02]  /*109a0*/  LOP3.LUT P0, RZ, R14.reuse, 0x1, RZ, 0xc0, !PT ;  /* 0x000000010eff7812 */ /* 0x040fe4000780c0ff */
[----:B------:R-:W-:-:S04]  /*109b0*/  LOP3.LUT P2, RZ, R14, 0x2, RZ, 0xc0, !PT ;  /* 0x000000020eff7812 */ /* 0x000fc8000784c0ff */
[----:B------:R-:W-:Y:S02]  /*109c0*/  PLOP3.LUT P0, PT, P0, P1, P2, 0xe0, 0x0 ;  /* 0x000000000000781c */ /* 0x000fe40000703c20 */
[----:B------:R-:W-:Y:S02]  /*109d0*/  LOP3.LUT P1, RZ, R2, 0x7fffff, RZ, 0xc0, !PT ;  /* 0x007fffff02ff7812 */ /* 0x000fe4000782c0ff */
[----:B------:R-:W-:-:S04]  /*109e0*/  SEL R0, RZ, 0x1, !P0 ;  /* 0x00000001ff007807 */ /* 0x000fc80004000000 */
[----:B------:R-:W-:-:S04]  /*109f0*/  IADD3 R0, -R0, RZ, RZ ;  /* 0x000000ff00007210 */ /* 0x000fc80007ffe1ff */
[----:B------:R-:W-:Y:S02]  /*10a00*/  ISETP.GE.AND P0, PT, R0, RZ, PT ;  /* 0x000000ff0000720c */ /* 0x000fe40003f06270 */
[----:B------:R-:W-:-:S04]  /*10a10*/  IADD3 R0, R13, -0xfc, RZ ;  /* 0xffffff040d007810 */ /* 0x000fc80007ffe0ff */
[----:B------:R-:W-:-:S07]  /*10a20*/  SHF.R.U32.HI R3, RZ, R0, R3 ;  /* 0x00000000ff037219 */ /* 0x000fce0000011603 */
[----:B------:R-:W-:-:S04]  /*10a30*/  @!P0 IADD3 R3, R3, 0x1, RZ ;  /* 0x0000000103038810 */ /* 0x000fc80007ffe0ff */
[----:B------:R-:W-:-:S04]  /*10a40*/  @!P1 SHF.L.U32 R3, R3, 0x1, RZ ;  /* 0x0000000103039819 */ /* 0x000fc800000006ff */
[----:B------:R-:W-:Y:S01]  /*10a50*/  LOP3.LUT R3, R3, 0x80000000, R2, 0xf8, !PT ;  /* 0x8000000003037812 */ /* 0x000fe200078ef802 */
[----:B------:R-:W-:Y:S06]  /*10a60*/  BRA `(.L_x_122) ;  /* 0x0000000000047947 */ /* 0x000fec0003800000 */
.L_x_123:
[----:B------:R1:W2:Y:S02]  /*10a70*/  MUFU.RCP R3, R2 ;  /* 0x0000000200037308 */ /* 0x0002a40000001000 */
.L_x_122:
[----:B------:R-:W-:Y:S05]  /*10a80*/  BSYNC B2 ;  /* 0x0000000000027941 */ /* 0x000fea0003800000 */
.L_x_120:
[----:B--2---:R-:W-:Y:S02]  /*10a90*/  MOV R0, R3 ;  /* 0x0000000300007202 */ /* 0x004fe40000000f00 */
[----:B-1----:R-:W-:Y:S02]  /*10aa0*/  MOV R2, R15 ;  /* 0x0000000f00027202 */ /* 0x002fe40000000f00 */
[----:B------:R-:W-:-:S04]  /*10ab0*/  MOV R3, 0x0 ;  /* 0x0000000000037802 */ /* 0x000fc80000000f00 */
[----:B------:R-:W-:Y:S05]  /*10ac0*/  RET.REL.NODEC R2 `(_ZN7cutlass13device_kernelINS_4fmha6kernel28FmhaKernelTmaWarpSpecializedINS1_10collective30FmhaMainloopTmaWarpSpecializedINS_6half_tEffN4cute5tupleIJNS7_1CILi128EEESA_NS9_ILi160EEEEEENS8_IJiNS9_ILi1EEENS8_IJiiEEEEEESF_SF_NS4_14ResidualFusionEJEEENS4_15FmhaFwdEpilogueIS6_fNS8_IJNS9_ILi64EEESB_SA_EEEEENS2_23IndividualTileSchedulerEJEEEEEvNT_6ParamsE) ;  /* 0xfffffef4024c7950 */ /* 0x000fea0003c3ffff */
.L_x_124:
[----:B------:R-:W-:-:S00]  /*10ad0*/  BRA `(.L_x_124) ;  /* 0xfffffffc00fc7947 */ /* 0x000fc0000383ffff */
[----:B------:R-:W-:-:S00]  /*10ae0*/  NOP ;  /* 0x0000000000007918 */ /* 0x000fc00000000000 */
        /* <DEDUP_REMOVED lines=9> */
.L_x_125:


//--------------------- .nv.global.init           --------------------------
	.section	.nv.global.init,"aw",@progbits
.nv.global.init:
	.type		$str$24,@object
	.size		$str$24,($str$25 - $str$24)
$str$24:
        /*0000*/ 	.byte	0x28, 0x61, 0x64, 0x64, 0x72, 0x65, 0x73, 0x73, 0x20, 0x26, 0x20, 0x6d, 0x61, 0x73, 0x6b, 0x29
        /*0010*/ 	.byte	0x20, 0x3d, 0x3d, 0x20, 0x30, 0x00
	.type		$str$25,@object
	.size		$str$25,(__unnamed_1 - $str$25)
$str$25:
        /*0016*/ 	.byte	0x2f, 0x74, 0x6d, 0x70, 0x2f, 0x63, 0x75, 0x74, 0x6c, 0x61, 0x73, 0x73, 0x5f, 0x73, 0x77, 0x65
        /*0026*/ 	.byte	0x65, 0x70, 0x5f, 0x73, 0x72, 0x63, 0x2f, 0x69, 0x6e, 0x63, 0x6c, 0x75, 0x64, 0x65, 0x2f, 0x63
        /*0036*/ 	.byte	0x75, 0x74, 0x65, 0x2f, 0x70, 0x6f, 0x69, 0x6e, 0x74, 0x65, 0x72, 0x5f, 0x66, 0x6c, 0x61, 0x67
        /*0046*/ 	.byte	0x67, 0x65, 0x64, 0x2e, 0x68, 0x70, 0x70, 0x00
	.type		__unnamed_1,@object
	.size		__unnamed_1,(__unnamed_2 - __unnamed_1)
__unnamed_1:
        /*004e*/ 	.byte	0x61, 0x75, 0x74, 0x6f, 0x20, 0x63, 0x75, 0x74, 0x65, 0x3a, 0x3a, 0x61, 0x73, 0x5f, 0x70, 0x6f
        /* <DEDUP_REMOVED lines=27> */
        /*020e*/ 	.byte	0x3e, 0x3e, 0x3e, 0x3e, 0x3e, 0x5d, 0x00
	.type		__unnamed_2,@object
	.size		__unnamed_2,(.L_1 - __unnamed_2)
__unnamed_2:
        /* <DEDUP_REMOVED lines=29> */
.L_1:


//--------------------- .nv.shared._ZN7cutlass13device_kernelINS_4fmha6kernel28FmhaKernelTmaWarpSpecializedINS1_10collective30FmhaMainloopTmaWarpSpecializedINS_6half_tEffN4cute5tupleIJNS7_1CILi128EEESA_NS9_ILi160EEEEEENS8_IJiNS9_ILi1EEENS8_IJiiEEEEEESF_SF_NS4_14ResidualFusionEJEEENS4_15FmhaFwdEpilogueIS6_fNS8_IJNS9_ILi64EEESB_SA_EEEEENS2_23IndividualTileSchedulerEJEEEEEvNT_6ParamsE --------------------------
	.section	.nv.shared._ZN7cutlass13device_kernelINS_4fmha6kernel28FmhaKernelTmaWarpSpecializedINS1_10collective30FmhaMainloopTmaWarpSpecializedINS_6half_tEffN4cute5tupleIJNS7_1CILi128EEESA_NS9_ILi160EEEEEENS8_IJiNS9_ILi1EEENS8_IJiiEEEEEESF_SF_NS4_14ResidualFusionEJEEENS4_15FmhaFwdEpilogueIS6_fNS8_IJNS9_ILi64EEESB_SA_EEEEENS2_23IndividualTileSchedulerEJEEEEEvNT_6ParamsE,"aw",@nobits
	.sectionflags	@""
	.align	16
	.zero		1024


//--------------------- .nv.shared.reserved.0     --------------------------
	.section	.nv.shared.reserved.0,"aw",@nobits
	.weak		__nv_reservedSMEM_offset_0_alias
	.size		__nv_reservedSMEM_offset_0_alias, 0, 0
	.other		__nv_reservedSMEM_offset_0_alias,@"STO_CUDA_RESERVED_SHARED STV_DEFAULT"
__nv_reservedSMEM_offset_0_alias:
	.zero		0


//--------------------- .nv.global                --------------------------
	.section	.nv.global,"aw",@nobits
.nv.global:
	.type		_ZN39_INTERNAL_e400988d_4_k_cu_9b669a2b_31054cute1_E,@object
	.size		_ZN39_INTERNAL_e400988d_4_k_cu_9b669a2b_31054cute1_E,(_ZN39_INTERNAL_e400988d_4_k_cu_9b669a2b_31054cuda3std3__45__cpo6cbeginE - _ZN39_INTERNAL_e400988d_4_k_cu_9b669a2b_31054cute1_E)
_ZN39_INTERNAL_e400988d_4_k_cu_9b669a2b_31054cute1_E:
	.zero		1
	.type		_ZN39_INTERNAL_e400988d_4_k_cu_9b669a2b_31054cuda3std3__45__cpo6cbeginE,@object
	.size		_ZN39_INTERNAL_e400988d_4_k_cu_9b669a2b_31054cuda3std3__45__cpo6cbeginE,(_ZN39_INTERNAL_e400988d_4_k_cu_9b669a2b_31054cuda3std3__48in_placeE - _ZN39_INTERNAL_e400988d_4_k_cu_9b669a2b_31054cuda3std3__45__cpo6cbeginE)
_ZN39_INTERNAL_e400988d_4_k_cu_9b669a2b_31054cuda3std3__45__cpo6cbeginE:
	.zero		1
	.type		_ZN39_INTERNAL_e400988d_4_k_cu_9b669a2b_31054cuda3std3__48in_placeE,@object
	.size		_ZN39_INTERNAL_e400988d_4_k_cu_9b669a2b_31054cuda3std3__48in_placeE,(_ZN39_INTERNAL_e400988d_4_k_cu_9b669a2b_31054cuda3std6ranges3__45__cpo9iter_moveE - _ZN39_INTERNAL_e400988d_4_k_cu_9b669a2b_31054cuda3std3__48in_placeE)
_ZN39_INTERNAL_e400988d_4_k_cu_9b669a2b_31054cuda3std3__48in_placeE:
	.zero		1
	.type		_ZN39_INTERNAL_e400988d_4_k_cu_9b669a2b_31054cuda3std6ranges3__45__cpo9iter_moveE,@object
	.size		_ZN39_INTERNAL_e400988d_4_k_cu_9b669a2b_31054cuda3std6ranges3__45__cpo9iter_moveE,(_ZN39_INTERNAL_e400988d_4_k_cu_9b669a2b_31054cuda3std3__45__cpo5beginE - _ZN39_INTERNAL_e400988d_4_k_cu_9b669a2b_31054cuda3std6ranges3__45__cpo9iter_moveE)
_ZN39_INTERNAL_e400988d_4_k_cu_9b669a2b_31054cuda3std6ranges3__45__cpo9iter_moveE:
	.zero		1
	.type		_ZN39_INTERNAL_e400988d_4_k_cu_9b669a2b_31054cuda3std3__45__cpo5beginE,@object
	.size		_ZN39_INTERNAL_e400988d_4_k_cu_9b669a2b_31054cuda3std3__45__cpo5beginE,(_ZN39_INTERNAL_e400988d_4_k_cu_9b669a2b_31054cuda3std3__441_GLOBAL__N__e400988d_4_k_cu_9b669a2b_31056ignoreE - _ZN39_INTERNAL_e400988d_4_k_cu_9b669a2b_31054cuda3std3__45__cpo5beginE)
_ZN39_INTERNAL_e400988d_4_k_cu_9b669a2b_31054cuda3std3__45__cpo5beginE:
	.zero		1
	.type		_ZN39_INTERNAL_e400988d_4_k_cu_9b669a2b_31054cuda3std3__441_GLOBAL__N__e400988d_4_k_cu_9b669a2b_31056ignoreE,@object
	.size		_ZN39_INTERNAL_e400988d_4_k_cu_9b669a2b_31054cuda3std3__441_GLOBAL__N__e400988d_4_k_cu_9b669a2b_31056ignoreE,(_ZN39_INTERNAL_e400988d_4_k_cu_9b669a2b_31054cute7productE - _ZN39_INTERNAL_e400988d_4_k_cu_9b669a2b_31054cuda3std3__441_GLOBAL__N__e400988d_4_k_cu_9b669a2b_31056ignoreE)
_ZN39_INTERNAL_e400988d_4_k_cu_9b669a2b_31054cuda3std3__441_GLOBAL__N__e400988d_4_k_cu_9b669a2b_31056ignoreE:
	.zero		1
	.type		_ZN39_INTERNAL_e400988d_4_k_cu_9b669a2b_31054cute7productE,@object
	.size		_ZN39_INTERNAL_e400988d_4_k_cu_9b669a2b_31054cute7productE,(_ZN39_INTERNAL_e400988d_4_k_cu_9b669a2b_31054cuda3std3__45__cpo3endE - _ZN39_INTERNAL_e400988d_4_k_cu_9b669a2b_31054cute7productE)
_ZN39_INTERNAL_e400988d_4_k_cu_9b669a2b_31054cute7productE:
	.zero		1
	.type		_ZN39_INTERNAL_e400988d_4_k_cu_9b669a2b_31054cuda3std3__45__cpo3endE,@object
	.size		_ZN39_INTERNAL_e400988d_4_k_cu_9b669a2b_31054cuda3std3__45__cpo3endE,(_ZN39_INTERNAL_e400988d_4_k_cu_9b669a2b_31054cuda3std3__419piecewise_constructE - _ZN39_INTERNAL_e400988d_4_k_cu_9b669a2b_31054cuda3std3__45__cpo3endE)
_ZN39_INTERNAL_e400988d_4_k_cu_9b669a2b_31054cuda3std3__45__cpo3endE:
	.zero		1
	.type		_ZN39_INTERNAL_e400988d_4_k_cu_9b669a2b_31054cuda3std3__419piecewise_constructE,@object
	.size		_ZN39_INTERNAL_e400988d_4_k_cu_9b669a2b_31054cuda3std3__419piecewise_constructE,(_ZN39_INTERNAL_e400988d_4_k_cu_9b669a2b_31054cuda3std3__45__cpo4cendE - _ZN39_INTERNAL_e400988d_4_k_cu_9b669a2b_31054cuda3std3__419piecewise_constructE)
_ZN39_INTERNAL_e400988d_4_k_cu_9b669a2b_31054cuda3std3__419piecewise_constructE:
	.zero		1
	.type		_ZN39_INTERNAL_e400988d_4_k_cu_9b669a2b_31054cuda3std3__45__cpo4cendE,@object
	.size		_ZN39_INTERNAL_e400988d_4_k_cu_9b669a2b_31054cuda3std3__45__cpo4cendE,(_ZN39_INTERNAL_e400988d_4_k_cu_9b669a2b_31054cuda3std6ranges3__45__cpo4swapE - _ZN39_INTERNAL_e400988d_4_k_cu_9b669a2b_31054cuda3std3__45__cpo4cendE)
_ZN39_INTERNAL_e400988d_4_k_cu_9b669a2b_31054cuda3std3__45__cpo4cendE:
	.zero		1
	.type		_ZN39_INTERNAL_e400988d_4_k_cu_9b669a2b_31054cuda3std6ranges3__45__cpo4swapE,@object
	.size		_ZN39_INTERNAL_e400988d_4_k_cu_9b669a2b_31054cuda3std6ranges3__45__cpo4swapE,(.L_9 - _ZN39_INTERNAL_e400988d_4_k_cu_9b669a2b_31054cuda3std6ranges3__45__cpo4swapE)
_ZN39_INTERNAL_e400988d_4_k_cu_9b669a2b_31054cuda3std6ranges3__45__cpo4swapE:
	.zero		1
.L_9:


//--------------------- .nv.constant0._ZN7cutlass13device_kernelINS_4fmha6kernel28FmhaKernelTmaWarpSpecializedINS1_10collective30FmhaMainloopTmaWarpSpecializedINS_6half_tEffN4cute5tupleIJNS7_1CILi128EEESA_NS9_ILi160EEEEEENS8_IJiNS9_ILi1EEENS8_IJiiEEEEEESF_SF_NS4_14ResidualFusionEJEEENS4_15FmhaFwdEpilogueIS6_fNS8_IJNS9_ILi64EEESB_SA_EEEEENS2_23IndividualTileSchedulerEJEEEEEvNT_6ParamsE --------------------------
	.section	.nv.constant0._ZN7cutlass13device_kernelINS_4fmha6kernel28FmhaKernelTmaWarpSpecializedINS1_10collective30FmhaMainloopTmaWarpSpecializedINS_6half_tEffN4cute5tupleIJNS7_1CILi128EEESA_NS9_ILi160EEEEEENS8_IJiNS9_ILi1EEENS8_IJiiEEEEEESF_SF_NS4_14ResidualFusionEJEEENS4_15FmhaFwdEpilogueIS6_fNS8_IJNS9_ILi64EEESB_SA_EEEEENS2_23IndividualTileSchedulerEJEEEEEvNT_6ParamsE,"a",@progbits
	.sectionflags	@""
	.align	4
.nv.constant0._ZN7cutlass13device_kernelINS_4fmha6kernel28FmhaKernelTmaWarpSpecializedINS1_10collective30FmhaMainloopTmaWarpSpecializedINS_6half_tEffN4cute5tupleIJNS7_1CILi128EEESA_NS9_ILi160EEEEEENS8_IJiNS9_ILi1EEENS8_IJiiEEEEEESF_SF_NS4_14ResidualFusionEJEEENS4_15FmhaFwdEpilogueIS6_fNS8_IJNS9_ILi64EEESB_SA_EEEEENS2_23IndividualTileSchedulerEJEEEEEvNT_6ParamsE:
	.zero		2688


//--------------------- SYMBOLS --------------------------

	.type		.nv.reservedSmem.offset0,@object
	.size		.nv.reservedSmem.offset0,0x4
	.type		__assertfail,@function
